// auto-generated by cutlass_sweep.conv — config: {"arch": "sm_90", "cluster_m": 2, "cluster_n": 1, "conv_kind": "fprop", "dtype": "bf16", "ndim": 2, "tile_k": 64, "tile_m": 128, "tile_n": 64}
#include "cutlass/cutlass.h"
#include "cute/tensor.hpp"
#include "cutlass/kernel_hardware_info.hpp"
#include "cutlass/conv/convolution.h"
#include "cutlass/conv/dispatch_policy.hpp"
#include "cutlass/conv/collective/collective_builder.hpp"
#include "cutlass/conv/kernel/conv_universal.hpp"
#include "cutlass/conv/device/conv_universal_adapter.hpp"
#include "cutlass/epilogue/collective/collective_builder.hpp"

using namespace cute;
using Elem = cutlass::bfloat16_t;
using Acc  = float;
using LayoutAB = cutlass::layout::TensorNHWC;
using LayoutC  = cutlass::layout::TensorNHWC;
constexpr auto ConvOp = cutlass::conv::Operator::kFprop;
using TileShape    = Shape<_128, _64, Shape<_64>>;
using ClusterShape = Shape<_2, _1, _1>;

using CollectiveEpilogue = typename cutlass::epilogue::collective::CollectiveBuilder<
    cutlass::arch::Sm90, cutlass::arch::OpClassTensorOp,
    TileShape, ClusterShape,
    cutlass::epilogue::collective::EpilogueTileAuto,
    Acc, Acc,
    Elem, LayoutC, 128 / cutlass::sizeof_bits<Elem>::value,
    Elem, LayoutC, 128 / cutlass::sizeof_bits<Elem>::value,
    cutlass::epilogue::collective::EpilogueScheduleAuto
  >::CollectiveOp;

using CollectiveMainloop = typename cutlass::conv::collective::CollectiveBuilder<
    cutlass::arch::Sm90, cutlass::arch::OpClassTensorOp, ConvOp,
    Elem, LayoutAB, 128 / cutlass::sizeof_bits<Elem>::value,
    Elem, LayoutAB, 128 / cutlass::sizeof_bits<Elem>::value,
    Acc,
    TileShape, ClusterShape,
    cutlass::conv::collective::StageCountAutoCarveout<
        static_cast<int>(sizeof(typename CollectiveEpilogue::SharedStorage))>,
    cutlass::conv::collective::KernelScheduleAuto
  >::CollectiveOp;

using ProblemShape = cutlass::conv::ConvProblemShape<
    ConvOp, CollectiveMainloop::DispatchPolicy::NumSpatialDimensions>;
using ConvKernel = cutlass::conv::kernel::ConvUniversal<
    ProblemShape, CollectiveMainloop, CollectiveEpilogue>;
using Conv = cutlass::conv::device::ConvUniversalAdapter<ConvKernel>;

auto* _anchor = &cutlass::device_kernel<ConvKernel>;


// ===== COMPILED SASS (sm_90a) =====

	.target	sm_90a

	.elftype	@"ET_EXEC"


//--------------------- .note.nv.tkinfo           --------------------------
	.section	.note.nv.tkinfo,"",@"SHT_NOTE"
	.sectionflags	@"SHF_NOTE_NV_TKINFO"
	.tkinfo
        /*0018*/ 	.word	0x00000002
        /*0030*/ 	.string	""
        /*0030*/ 	.string	"ptxas"
        /*0030*/ 	.string	"Cuda compilation tools, release 13.0, V13.0.88"
        /*0030*/ 	.string	"Build cuda_13.0.r13.0/compiler.36424714_0"
        /*0030*/ 	.string	"-arch sm_90a -m 64 "



//--------------------- .note.nv.cuinfo           --------------------------
	.section	.note.nv.cuinfo,"",@"SHT_NOTE"
	.sectionflags	@"SHF_NOTE_NV_CUINFO"
        /*0018*/ 	.short	0x0002
        /*001a*/ 	.short	0x005a
        /*001c*/ 	.short	0x0082
	.zero		2


//--------------------- .nv.info                  --------------------------
	.section	.nv.info,"",@"SHT_CUDA_INFO"
	.align	4


	//----- nvinfo : EIATTR_REGCOUNT
	.align		4
        /*0000*/ 	.byte	0x04, 0x2f
        /*0002*/ 	.short	(.L_12 - .L_11)
	.align		4
.L_11:
        /*0004*/ 	.word	index@(_ZN7cutlass13device_kernelINS_4conv6kernel13ConvUniversalINS1_16ConvProblemShapeILNS1_8OperatorE0ELi2EEENS1_10collective14CollectiveConvINS1_46MainloopSm90TmaGmmaWarpSpecializedImplicitGemmILS5_0ELi9ELi2EN4cute5tupleIJNSA_1CILi2EEENSC_ILi1EEESE_EEENS1_36KernelImplicitTmaWarpSpecializedSm90ELi1EEENSB_IJNSC_ILi128EEENSC_ILi64EEENSB_IJSJ_EEEEEENS_10bfloat16_tESM_NSA_8TiledMMAINSA_8MMA_AtomIJNSA_4SM904GMMA27MMA_64x64x16_F32BF16BF16_SSILNSQ_5MajorE0ELSS_0ELNSQ_7ScaleInE1ELST_1EEEEEENSA_6LayoutINSB_IJSE_SE_SE_EEENSB_IJNSC_ILi0EEESY_SY_EEEEENSB_IJNSA_10UnderscoreES11_S11_EEEEENS7_6detail26Sm90ImplicitGemmTileTraitsINSA_20SM90_TMA_LOAD_IM2COLENSA_14ComposedLayoutINSA_7SwizzleILi3ELi4ELi3EEENSA_18smem_ptr_flag_bitsILi16EEENSW_INSB_IJNSB_IJNSC_ILi8EEENSC_ILi16EEEEEENSB_IJSJ_SE_EEENSB_IJSE_NSC_ILi9EEEEEEEEENSB_IJNSB_IJSJ_NSC_ILi512EEEEEENSB_IJSE_SY_EEENSB_IJSY_NSC_ILi8192EEEEEEEEEEEEEvEENS15_INSA_23SM90_TMA_LOAD_MULTICASTENS17_IS19_S1B_NSW_INSB_IJNSB_IJS1C_S1C_EEES1F_S1H_EEENSB_IJS1K_S1L_NSB_IJSY_NSC_ILi4096EEEEEEEEEEEEEvEEEENS_8epilogue10collective6detail29Sm90TmaWarpSpecializedAdapterINS23_15DefaultEpilogueISM_NSB_IJNSB_IJlllEEESE_SY_EEES28_NS22_6thread17LinearCombinationISM_Li1EffLNS29_9ScaleType4KindE0ELNS_15FloatRoundStyleE2ESM_EENS_4gemm15EpilogueDefaultEEEEEvvEEEEvNT_6ParamsE)
        /*0008*/ 	.word	0x0000005a


	//----- nvinfo : EIATTR_FRAME_SIZE
	.align		4
.L_12:
        /*000c*/ 	.byte	0x04, 0x11
        /*000e*/ 	.short	(.L_14 - .L_13)
	.align		4
.L_13:
        /*0010*/ 	.word	index@(_ZN7cutlass13device_kernelINS_4conv6kernel13ConvUniversalINS1_16ConvProblemShapeILNS1_8OperatorE0ELi2EEENS1_10collective14CollectiveConvINS1_46MainloopSm90TmaGmmaWarpSpecializedImplicitGemmILS5_0ELi9ELi2EN4cute5tupleIJNSA_1CILi2EEENSC_ILi1EEESE_EEENS1_36KernelImplicitTmaWarpSpecializedSm90ELi1EEENSB_IJNSC_ILi128EEENSC_ILi64EEENSB_IJSJ_EEEEEENS_10bfloat16_tESM_NSA_8TiledMMAINSA_8MMA_AtomIJNSA_4SM904GMMA27MMA_64x64x16_F32BF16BF16_SSILNSQ_5MajorE0ELSS_0ELNSQ_7ScaleInE1ELST_1EEEEEENSA_6LayoutINSB_IJSE_SE_SE_EEENSB_IJNSC_ILi0EEESY_SY_EEEEENSB_IJNSA_10UnderscoreES11_S11_EEEEENS7_6detail26Sm90ImplicitGemmTileTraitsINSA_20SM90_TMA_LOAD_IM2COLENSA_14ComposedLayoutINSA_7SwizzleILi3ELi4ELi3EEENSA_18smem_ptr_flag_bitsILi16EEENSW_INSB_IJNSB_IJNSC_ILi8EEENSC_ILi16EEEEEENSB_IJSJ_SE_EEENSB_IJSE_NSC_ILi9EEEEEEEEENSB_IJNSB_IJSJ_NSC_ILi512EEEEEENSB_IJSE_SY_EEENSB_IJSY_NSC_ILi8192EEEEEEEEEEEEEvEENS15_INSA_23SM90_TMA_LOAD_MULTICASTENS17_IS19_S1B_NSW_INSB_IJNSB_IJS1C_S1C_EEES1F_S1H_EEENSB_IJS1K_S1L_NSB_IJSY_NSC_ILi4096EEEEEEEEEEEEEvEEEENS_8epilogue10collective6detail29Sm90TmaWarpSpecializedAdapterINS23_15DefaultEpilogueISM_NSB_IJNSB_IJlllEEESE_SY_EEES28_NS22_6thread17LinearCombinationISM_Li1EffLNS29_9ScaleType4KindE0ELNS_15FloatRoundStyleE2ESM_EENS_4gemm15EpilogueDefaultEEEEEvvEEEEvNT_6ParamsE)
        /*0014*/ 	.word	0x00000000


	//----- nvinfo : EIATTR_MIN_STACK_SIZE
	.align		4
.L_14:
        /*0018*/ 	.byte	0x04, 0x12
        /*001a*/ 	.short	(.L_16 - .L_15)
	.align		4
.L_15:
        /*001c*/ 	.word	index@(_ZN7cutlass13device_kernelINS_4conv6kernel13ConvUniversalINS1_16ConvProblemShapeILNS1_8OperatorE0ELi2EEENS1_10collective14CollectiveConvINS1_46MainloopSm90TmaGmmaWarpSpecializedImplicitGemmILS5_0ELi9ELi2EN4cute5tupleIJNSA_1CILi2EEENSC_ILi1EEESE_EEENS1_36KernelImplicitTmaWarpSpecializedSm90ELi1EEENSB_IJNSC_ILi128EEENSC_ILi64EEENSB_IJSJ_EEEEEENS_10bfloat16_tESM_NSA_8TiledMMAINSA_8MMA_AtomIJNSA_4SM904GMMA27MMA_64x64x16_F32BF16BF16_SSILNSQ_5MajorE0ELSS_0ELNSQ_7ScaleInE1ELST_1EEEEEENSA_6LayoutINSB_IJSE_SE_SE_EEENSB_IJNSC_ILi0EEESY_SY_EEEEENSB_IJNSA_10UnderscoreES11_S11_EEEEENS7_6detail26Sm90ImplicitGemmTileTraitsINSA_20SM90_TMA_LOAD_IM2COLENSA_14ComposedLayoutINSA_7SwizzleILi3ELi4ELi3EEENSA_18smem_ptr_flag_bitsILi16EEENSW_INSB_IJNSB_IJNSC_ILi8EEENSC_ILi16EEEEEENSB_IJSJ_SE_EEENSB_IJSE_NSC_ILi9EEEEEEEEENSB_IJNSB_IJSJ_NSC_ILi512EEEEEENSB_IJSE_SY_EEENSB_IJSY_NSC_ILi8192EEEEEEEEEEEEEvEENS15_INSA_23SM90_TMA_LOAD_MULTICASTENS17_IS19_S1B_NSW_INSB_IJNSB_IJS1C_S1C_EEES1F_S1H_EEENSB_IJS1K_S1L_NSB_IJSY_NSC_ILi4096EEEEEEEEEEEEEvEEEENS_8epilogue10collective6detail29Sm90TmaWarpSpecializedAdapterINS23_15DefaultEpilogueISM_NSB_IJNSB_IJlllEEESE_SY_EEES28_NS22_6thread17LinearCombinationISM_Li1EffLNS29_9ScaleType4KindE0ELNS_15FloatRoundStyleE2ESM_EENS_4gemm15EpilogueDefaultEEEEEvvEEEEvNT_6ParamsE)
        /*0020*/ 	.word	0x00000000
.L_16:


//--------------------- .nv.compat                --------------------------
	.section	.nv.compat,"",@"SHT_CUDA_COMPAT_INFO"
	.align	4
        /*0000*/ 	.byte	0x02, 0x09, 0x01, 0x00, 0x02, 0x02, 0x04, 0x00, 0x02, 0x05, 0x05, 0x00, 0x03, 0x07, 0x01, 0x01
        /*0010*/ 	.byte	0x02, 0x03, 0x01, 0x00, 0x02, 0x06, 0x01, 0x00, 0x04, 0x0b, 0x08, 0x00, 0x00, 0x00, 0x00, 0x00
        /*0020*/ 	.byte	0x00, 0x00, 0x00, 0x00


//--------------------- .nv.info._ZN7cutlass13device_kernelINS_4conv6kernel13ConvUniversalINS1_16ConvProblemShapeILNS1_8OperatorE0ELi2EEENS1_10collective14CollectiveConvINS1_46MainloopSm90TmaGmmaWarpSpecializedImplicitGemmILS5_0ELi9ELi2EN4cute5tupleIJNSA_1CILi2EEENSC_ILi1EEESE_EEENS1_36KernelImplicitTmaWarpSpecializedSm90ELi1EEENSB_IJNSC_ILi128EEENSC_ILi64EEENSB_IJSJ_EEEEEENS_10bfloat16_tESM_NSA_8TiledMMAINSA_8MMA_AtomIJNSA_4SM904GMMA27MMA_64x64x16_F32BF16BF16_SSILNSQ_5MajorE0ELSS_0ELNSQ_7ScaleInE1ELST_1EEEEEENSA_6LayoutINSB_IJSE_SE_SE_EEENSB_IJNSC_ILi0EEESY_SY_EEEEENSB_IJNSA_10UnderscoreES11_S11_EEEEENS7_6detail26Sm90ImplicitGemmTileTraitsINSA_20SM90_TMA_LOAD_IM2COLENSA_14ComposedLayoutINSA_7SwizzleILi3ELi4ELi3EEENSA_18smem_ptr_flag_bitsILi16EEENSW_INSB_IJNSB_IJNSC_ILi8EEENSC_ILi16EEEEEENSB_IJSJ_SE_EEENSB_IJSE_NSC_ILi9EEEEEEEEENSB_IJNSB_IJSJ_NSC_ILi512EEEEEENSB_IJSE_SY_EEENSB_IJSY_NSC_ILi8192EEEEEEEEEEEEEvEENS15_INSA_23SM90_TMA_LOAD_MULTICASTENS17_IS19_S1B_NSW_INSB_IJNSB_IJS1C_S1C_EEES1F_S1H_EEENSB_IJS1K_S1L_NSB_IJSY_NSC_ILi4096EEEEEEEEEEEEEvEEEENS_8epilogue10collective6detail29Sm90TmaWarpSpecializedAdapterINS23_15DefaultEpilogueISM_NSB_IJNSB_IJlllEEESE_SY_EEES28_NS22_6thread17LinearCombinationISM_Li1EffLNS29_9ScaleType4KindE0ELNS_15FloatRoundStyleE2ESM_EENS_4gemm15EpilogueDefaultEEEEEvvEEEEvNT_6ParamsE --------------------------
	.section	.nv.info._ZN7cutlass13device_kernelINS_4conv6kernel13ConvUniversalINS1_16ConvProblemShapeILNS1_8OperatorE0ELi2EEENS1_10collective14CollectiveConvINS1_46MainloopSm90TmaGmmaWarpSpecializedImplicitGemmILS5_0ELi9ELi2EN4cute5tupleIJNSA_1CILi2EEENSC_ILi1EEESE_EEENS1_36KernelImplicitTmaWarpSpecializedSm90ELi1EEENSB_IJNSC_ILi128EEENSC_ILi64EEENSB_IJSJ_EEEEEENS_10bfloat16_tESM_NSA_8TiledMMAINSA_8MMA_AtomIJNSA_4SM904GMMA27MMA_64x64x16_F32BF16BF16_SSILNSQ_5MajorE0ELSS_0ELNSQ_7ScaleInE1ELST_1EEEEEENSA_6LayoutINSB_IJSE_SE_SE_EEENSB_IJNSC_ILi0EEESY_SY_EEEEENSB_IJNSA_10UnderscoreES11_S11_EEEEENS7_6detail26Sm90ImplicitGemmTileTraitsINSA_20SM90_TMA_LOAD_IM2COLENSA_14ComposedLayoutINSA_7SwizzleILi3ELi4ELi3EEENSA_18smem_ptr_flag_bitsILi16EEENSW_INSB_IJNSB_IJNSC_ILi8EEENSC_ILi16EEEEEENSB_IJSJ_SE_EEENSB_IJSE_NSC_ILi9EEEEEEEEENSB_IJNSB_IJSJ_NSC_ILi512EEEEEENSB_IJSE_SY_EEENSB_IJSY_NSC_ILi8192EEEEEEEEEEEEEvEENS15_INSA_23SM90_TMA_LOAD_MULTICASTENS17_IS19_S1B_NSW_INSB_IJNSB_IJS1C_S1C_EEES1F_S1H_EEENSB_IJS1K_S1L_NSB_IJSY_NSC_ILi4096EEEEEEEEEEEEEvEEEENS_8epilogue10collective6detail29Sm90TmaWarpSpecializedAdapterINS23_15DefaultEpilogueISM_NSB_IJNSB_IJlllEEESE_SY_EEES28_NS22_6thread17LinearCombinationISM_Li1EffLNS29_9ScaleType4KindE0ELNS_15FloatRoundStyleE2ESM_EENS_4gemm15EpilogueDefaultEEEEEvvEEEEvNT_6ParamsE,"",@"SHT_CUDA_INFO"
	.sectionflags	@""
	.align	4


	//----- nvinfo : EIATTR_CUDA_API_VERSION
	.align		4
        /*0000*/ 	.byte	0x04, 0x37
        /*0002*/ 	.short	(.L_18 - .L_17)
.L_17:
        /*0004*/ 	.word	0x00000082


	//----- nvinfo : EIATTR_KPARAM_INFO
	.align		4
.L_18:
        /*0008*/ 	.byte	0x04, 0x17
        /*000a*/ 	.short	(.L_20 - .L_19)
.L_19:
        /*000c*/ 	.word	0x00000000
        /*0010*/ 	.short	0x0000
        /*0012*/ 	.short	0x0070
        /*0014*/ 	.byte	0x00, 0xf0, 0x01, 0x0e


	//----- nvinfo : EIATTR_SPARSE_MMA_MASK
	.align		4
.L_20:
        /*0018*/ 	.byte	0x03, 0x50
        /*001a*/ 	.short	0x0000


	//----- nvinfo : EIATTR_MAXREG_COUNT
	.align		4
        /*001c*/ 	.byte	0x03, 0x1b
        /*001e*/ 	.short	0x00ff


	//----- nvinfo : EIATTR_NUM_BARRIERS
	.align		4
        /*0020*/ 	.byte	0x02, 0x4c
        /*0022*/ 	.byte	0x01
	.zero		1


	//----- nvinfo : EIATTR_MERCURY_ISA_VERSION
	.align		4
        /*0024*/ 	.byte	0x03, 0x5f
        /*0026*/ 	.short	0x0101


	//----- nvinfo : EIATTR_COOP_GROUP_MASK_REGIDS
	.align		4
        /*0028*/ 	.byte	0x04, 0x29
        /*002a*/ 	.short	(.L_22 - .L_21)


	//   ....[0]....
.L_21:
        /*002c*/ 	.word	0xffffffff


	//   ....[1]....
        /*0030*/ 	.word	0xffffffff


	//   ....[2]....
        /*0034*/ 	.word	0xffffffff


	//   ....[3]....
        /*0038*/ 	.word	0xffffffff


	//----- nvinfo : EIATTR_COOP_GROUP_INSTR_OFFSETS
	.align		4
.L_22:
        /*003c*/ 	.byte	0x04, 0x28
        /*003e*/ 	.short	(.L_24 - .L_23)


	//   ....[0]....
.L_23:
        /*0040*/ 	.word	0x00000070


	//   ....[1]....
        /*0044*/ 	.word	0x00000080


	//   ....[2]....
        /*0048*/ 	.word	0x00000140


	//   ....[3]....
        /*004c*/ 	.word	0x00000770


	//----- nvinfo : EIATTR_MBARRIER_INSTR_OFFSETS
	.align		4
.L_24:
        /*0050*/ 	.byte	0x04, 0x39
        /*0052*/ 	.short	(.L_26 - .L_25)


	//   ....[0]....
.L_25:
        /*0054*/ 	.word	0x00000310
        /*0058*/ 	.word	0x000000ff
        /*005c*/ 	.word	0x00036000
        /*0060*/ 	.short	0x0100
        /*0062*/ 	.byte	0x08
	.zero		1


	//   ....[1]....
        /*0064*/ 	.word	0x00000320
        /*0068*/ 	.word	0x000000ff
        /*006c*/ 	.word	0x00036048
        /*0070*/ 	.short	0x0100
        /*0072*/ 	.byte	0x08
	.zero		1


	//   ....[2]....
        /*0074*/ 	.word	0x00000330
        /*0078*/ 	.word	0x000000ff
        /*007c*/ 	.word	0x00036008
        /*0080*/ 	.short	0x0100
        /*0082*/ 	.byte	0x08
	.zero		1


	//   ....[3]....
        /*0084*/ 	.word	0x00000340
        /*0088*/ 	.word	0x000000ff
        /*008c*/ 	.word	0x00036050
        /*0090*/ 	.short	0x0100
        /*0092*/ 	.byte	0x08
	.zero		1


	//   ....[4]....
        /*0094*/ 	.word	0x00000350
        /*0098*/ 	.word	0x000000ff
        /*009c*/ 	.word	0x00036010
        /*00a0*/ 	.short	0x0100
        /*00a2*/ 	.byte	0x08
	.zero		1


	//   ....[5]....
        /*00a4*/ 	.word	0x00000360
        /*00a8*/ 	.word	0x000000ff
        /*00ac*/ 	.word	0x00036058
        /*00b0*/ 	.short	0x0100
        /*00b2*/ 	.byte	0x08
	.zero		1


	//   ....[6]....
        /*00b4*/ 	.word	0x00000370
        /*00b8*/ 	.word	0x000000ff
        /*00bc*/ 	.word	0x00036018
        /*00c0*/ 	.short	0x0100
        /*00c2*/ 	.byte	0x08
	.zero		1


	//   ....[7]....
        /*00c4*/ 	.word	0x00000380
        /*00c8*/ 	.word	0x000000ff
        /*00cc*/ 	.word	0x00036060
        /*00d0*/ 	.short	0x0100
        /*00d2*/ 	.byte	0x08
	.zero		1


	//   ....[8]....
        /*00d4*/ 	.word	0x00000390
        /*00d8*/ 	.word	0x000000ff
        /*00dc*/ 	.word	0x00036020
        /*00e0*/ 	.short	0x0100
        /*00e2*/ 	.byte	0x08
	.zero		1


	//   ....[9]....
        /*00e4*/ 	.word	0x000003a0
        /*00e8*/ 	.word	0x000000ff
        /*00ec*/ 	.word	0x00036068
        /*00f0*/ 	.short	0x0100
        /*00f2*/ 	.byte	0x08
	.zero		1


	//   ....[10]....
        /*00f4*/ 	.word	0x000003b0
        /*00f8*/ 	.word	0x000000ff
        /*00fc*/ 	.word	0x00036028
        /*0100*/ 	.short	0x0100
        /*0102*/ 	.byte	0x08
	.zero		1


	//   ....[11]....
        /*0104*/ 	.word	0x000003c0
        /*0108*/ 	.word	0x000000ff
        /*010c*/ 	.word	0x00036070
        /*0110*/ 	.short	0x0100
        /*0112*/ 	.byte	0x08
	.zero		1


	//   ....[12]....
        /*0114*/ 	.word	0x000003d0
        /*0118*/ 	.word	0x000000ff
        /*011c*/ 	.word	0x00036030
        /*0120*/ 	.short	0x0100
        /*0122*/ 	.byte	0x08
	.zero		1


	//   ....[13]....
        /*0124*/ 	.word	0x000003e0
        /*0128*/ 	.word	0x000000ff
        /*012c*/ 	.word	0x00036078
        /*0130*/ 	.short	0x0100
        /*0132*/ 	.byte	0x08
	.zero		1


	//   ....[14]....
        /*0134*/ 	.word	0x000003f0
        /*0138*/ 	.word	0x000000ff
        /*013c*/ 	.word	0x00036038
        /*0140*/ 	.short	0x0100
        /*0142*/ 	.byte	0x08
	.zero		1


	//   ....[15]....
        /*0144*/ 	.word	0x00000400
        /*0148*/ 	.word	0x000000ff
        /*014c*/ 	.word	0x00036080
        /*0150*/ 	.short	0x0100
        /*0152*/ 	.byte	0x08
	.zero		1


	//   ....[16]....
        /*0154*/ 	.word	0x00000410
        /*0158*/ 	.word	0x000000ff
        /*015c*/ 	.word	0x00036040
        /*0160*/ 	.short	0x0100
        /*0162*/ 	.byte	0x08
	.zero		1


	//   ....[17]....
        /*0164*/ 	.word	0x00000420
        /*0168*/ 	.word	0x000000ff
        /*016c*/ 	.word	0x00036088
        /*0170*/ 	.short	0x0100
        /*0172*/ 	.byte	0x08
	.zero		1


	//   ....[18]....
        /*0174*/ 	.word	0x00000dc0
        /*0178*/ 	.word	0x00000007
        /*017c*/ 	.word	0x00036000
        /*0180*/ 	.short	0x010a
        /*0182*/ 	.byte	0x3f
	.zero		1


	//   ....[19]....
        /*0184*/ 	.word	0x00001260
        /*0188*/ 	.word	0x00000009
        /*018c*/ 	.word	0x00036000
        /*0190*/ 	.short	0x010a
        /*0192*/ 	.byte	0x3f
	.zero		1


	//   ....[20]....
        /*0194*/ 	.word	0x00001580
        /*0198*/ 	.word	0x00000009
        /*019c*/ 	.word	0x00000000
        /*01a0*/ 	.short	0x0101
        /*01a2*/ 	.byte	0x3f
	.zero		1


	//   ....[21]....
        /*01a4*/ 	.word	0x000017b0
        /*01a8*/ 	.word	0x00000003
        /*01ac*/ 	.word	0x00000000
        /*01b0*/ 	.short	0x0101
        /*01b2*/ 	.byte	0x3f
	.zero		1


	//   ....[22]....
        /*01b4*/ 	.word	0x000065b0
        /*01b8*/ 	.word	0x0000000e
        /*01bc*/ 	.word	0x00036048
        /*01c0*/ 	.short	0x010a
        /*01c2*/ 	.byte	0x3f
	.zero		1


	//   ....[23]....
        /*01c4*/ 	.word	0x00006c80
        /*01c8*/ 	.word	0x00000003
        /*01cc*/ 	.word	0x00000000
        /*01d0*/ 	.short	0x010a
        /*01d2*/ 	.byte	0x3f
	.zero		1


	//   ....[24]....
        /*01d4*/ 	.word	0x00006d30
        /*01d8*/ 	.word	0x00000000
        /*01dc*/ 	.word	0x00000000
        /*01e0*/ 	.short	0x010a
        /*01e2*/ 	.byte	0x3f
	.zero		1


	//   ....[25]....
        /*01e4*/ 	.word	0x00006de0
        /*01e8*/ 	.word	0x00000000
        /*01ec*/ 	.word	0x00000000
        /*01f0*/ 	.short	0x010a
        /*01f2*/ 	.byte	0x3f
	.zero		1


	//   ....[26]....
        /*01f4*/ 	.word	0x00006e90
        /*01f8*/ 	.word	0x00000000
        /*01fc*/ 	.word	0x00000000
        /*0200*/ 	.short	0x010a
        /*0202*/ 	.byte	0x3f
	.zero		1


	//   ....[27]....
        /*0204*/ 	.word	0x00006f40
        /*0208*/ 	.word	0x00000000
        /*020c*/ 	.word	0x00000000
        /*0210*/ 	.short	0x010a
        /*0212*/ 	.byte	0x3f
	.zero		1


	//   ....[28]....
        /*0214*/ 	.word	0x00006ff0
        /*0218*/ 	.word	0x00000000
        /*021c*/ 	.word	0x00000000
        /*0220*/ 	.short	0x010a
        /*0222*/ 	.byte	0x3f
	.zero		1


	//   ....[29]....
        /*0224*/ 	.word	0x000070a0
        /*0228*/ 	.word	0x00000000
        /*022c*/ 	.word	0x00000000
        /*0230*/ 	.short	0x010a
        /*0232*/ 	.byte	0x3f
	.zero		1


	//   ....[30]....
        /*0234*/ 	.word	0x00007150
        /*0238*/ 	.word	0x00000000
        /*023c*/ 	.word	0x00000000
        /*0240*/ 	.short	0x010a
        /*0242*/ 	.byte	0x3f
	.zero		1


	//   ....[31]....
        /*0244*/ 	.word	0x00007200
        /*0248*/ 	.word	0x00000005
        /*024c*/ 	.word	0x00000000
        /*0250*/ 	.short	0x010a
        /*0252*/ 	.byte	0x3f
	.zero		1


	//----- nvinfo : EIATTR_NUM_MBARRIERS
	.align		4
.L_26:
        /*0254*/ 	.byte	0x03, 0x38
        /*0256*/ 	.short	0x0012


	//----- nvinfo : EIATTR_EXIT_INSTR_OFFSETS
	.align		4
        /*0258*/ 	.byte	0x04, 0x1c
        /*025a*/ 	.short	(.L_28 - .L_27)


	//   ....[0]....
.L_27:
        /*025c*/ 	.word	0x00000af0


	//   ....[1]....
        /*0260*/ 	.word	0x00001910


	//   ....[2]....
        /*0264*/ 	.word	0x00004ce0


	//   ....[3]....
        /*0268*/ 	.word	0x00004d10


	//   ....[4]....
        /*026c*/ 	.word	0x00006370


	//   ....[5]....
        /*0270*/ 	.word	0x000063a0


	//   ....[6]....
        /*0274*/ 	.word	0x000063c0


	//   ....[7]....
        /*0278*/ 	.word	0x00006b70


	//   ....[8]....
        /*027c*/ 	.word	0x00007230


	//----- nvinfo : EIATTR_MAX_THREADS
	.align		4
.L_28:
        /*0280*/ 	.byte	0x04, 0x05
        /*0282*/ 	.short	(.L_30 - .L_29)
.L_29:
        /*0284*/ 	.word	0x00000100
        /*0288*/ 	.word	0x00000001
        /*028c*/ 	.word	0x00000001


	//----- nvinfo : EIATTR_CRS_STACK_SIZE
	.align		4
.L_30:
        /*0290*/ 	.byte	0x04, 0x1e
        /*0292*/ 	.short	(.L_32 - .L_31)
.L_31:
        /*0294*/ 	.word	0x00000000


	//----- nvinfo : EIATTR_CBANK_PARAM_SIZE
	.align		4
.L_32:
        /*0298*/ 	.byte	0x03, 0x19
        /*029a*/ 	.short	0x03f0


	//----- nvinfo : EIATTR_PARAM_CBANK
	.align		4
        /*029c*/ 	.byte	0x04, 0x0a
        /*029e*/ 	.short	(.L_34 - .L_33)
	.align		4
.L_33:
        /*02a0*/ 	.word	index@(.nv.constant0._ZN7cutlass13device_kernelINS_4conv6kernel13ConvUniversalINS1_16ConvProblemShapeILNS1_8OperatorE0ELi2EEENS1_10collective14CollectiveConvINS1_46MainloopSm90TmaGmmaWarpSpecializedImplicitGemmILS5_0ELi9ELi2EN4cute5tupleIJNSA_1CILi2EEENSC_ILi1EEESE_EEENS1_36KernelImplicitTmaWarpSpecializedSm90ELi1EEENSB_IJNSC_ILi128EEENSC_ILi64EEENSB_IJSJ_EEEEEENS_10bfloat16_tESM_NSA_8TiledMMAINSA_8MMA_AtomIJNSA_4SM904GMMA27MMA_64x64x16_F32BF16BF16_SSILNSQ_5MajorE0ELSS_0ELNSQ_7ScaleInE1ELST_1EEEEEENSA_6LayoutINSB_IJSE_SE_SE_EEENSB_IJNSC_ILi0EEESY_SY_EEEEENSB_IJNSA_10UnderscoreES11_S11_EEEEENS7_6detail26Sm90ImplicitGemmTileTraitsINSA_20SM90_TMA_LOAD_IM2COLENSA_14ComposedLayoutINSA_7SwizzleILi3ELi4ELi3EEENSA_18smem_ptr_flag_bitsILi16EEENSW_INSB_IJNSB_IJNSC_ILi8EEENSC_ILi16EEEEEENSB_IJSJ_SE_EEENSB_IJSE_NSC_ILi9EEEEEEEEENSB_IJNSB_IJSJ_NSC_ILi512EEEEEENSB_IJSE_SY_EEENSB_IJSY_NSC_ILi8192EEEEEEEEEEEEEvEENS15_INSA_23SM90_TMA_LOAD_MULTICASTENS17_IS19_S1B_NSW_INSB_IJNSB_IJS1C_S1C_EEES1F_S1H_EEENSB_IJS1K_S1L_NSB_IJSY_NSC_ILi4096EEEEEEEEEEEEEvEEEENS_8epilogue10collective6detail29Sm90TmaWarpSpecializedAdapterINS23_15DefaultEpilogueISM_NSB_IJNSB_IJlllEEESE_SY_EEES28_NS22_6thread17LinearCombinationISM_Li1EffLNS29_9ScaleType4KindE0ELNS_15FloatRoundStyleE2ESM_EENS_4gemm15EpilogueDefaultEEEEEvvEEEEvNT_6ParamsE)
        /*02a4*/ 	.short	0x0210
        /*02a6*/ 	.short	0x03f0


	//----- nvinfo : EIATTR_SW_WAR
	.align		4
.L_34:
        /*02a8*/ 	.byte	0x04, 0x36
        /*02aa*/ 	.short	(.L_36 - .L_35)
.L_35:
        /*02ac*/ 	.word	0x00000008
.L_36:


//--------------------- .nv.callgraph             --------------------------
	.section	.nv.callgraph,"",@"SHT_CUDA_CALLGRAPH"
	.align	4
	.sectionentsize	8
	.align		4
        /*0000*/ 	.word	0x00000000
	.align		4
        /*0004*/ 	.word	0xffffffff
	.align		4
        /*0008*/ 	.word	0x00000000
	.align		4
        /*000c*/ 	.word	0xfffffffe
	.align		4
        /*0010*/ 	.word	0x00000000
	.align		4
        /*0014*/ 	.word	0xfffffffd
	.align		4
        /*0018*/ 	.word	0x00000000
	.align		4
        /*001c*/ 	.word	0xfffffffc


//--------------------- .nv.constant4             --------------------------
	.section	.nv.constant4,"a",@progbits
	.align	8
	.align		8
.nv.constant4:
        /*0000*/ 	.dword	_ZN39_INTERNAL_3abed668_4_k_cu_dbb8d8bd_30724cuda3std3__45__cpo5beginE
	.align		8
        /*0008*/ 	.dword	_ZN39_INTERNAL_3abed668_4_k_cu_dbb8d8bd_30724cuda3std3__45__cpo3endE
	.align		8
        /*0010*/ 	.dword	_ZN39_INTERNAL_3abed668_4_k_cu_dbb8d8bd_30724cuda3std3__45__cpo6cbeginE
	.align		8
        /*0018*/ 	.dword	_ZN39_INTERNAL_3abed668_4_k_cu_dbb8d8bd_30724cuda3std3__45__cpo4cendE
	.align		8
        /*0020*/ 	.dword	_ZN39_INTERNAL_3abed668_4_k_cu_dbb8d8bd_30724cuda3std3__441_GLOBAL__N__3abed668_4_k_cu_dbb8d8bd_30726ignoreE
	.align		8
        /*0028*/ 	.dword	_ZN39_INTERNAL_3abed668_4_k_cu_dbb8d8bd_30724cuda3std3__419piecewise_constructE
	.align		8
        /*0030*/ 	.dword	_ZN39_INTERNAL_3abed668_4_k_cu_dbb8d8bd_30724cuda3std3__48in_placeE
	.align		8
        /*0038*/ 	.dword	_ZN39_INTERNAL_3abed668_4_k_cu_dbb8d8bd_30724cuda3std6ranges3__45__cpo4swapE
	.align		8
        /*0040*/ 	.dword	_ZN39_INTERNAL_3abed668_4_k_cu_dbb8d8bd_30724cuda3std6ranges3__45__cpo9iter_moveE
	.align		8
        /*0048*/ 	.dword	_ZN39_INTERNAL_3abed668_4_k_cu_dbb8d8bd_30724cute7productE
	.align		8
        /*0050*/ 	.dword	_ZN39_INTERNAL_3abed668_4_k_cu_dbb8d8bd_30724cute1_E


//--------------------- .text._ZN7cutlass13device_kernelINS_4conv6kernel13ConvUniversalINS1_16ConvProblemShapeILNS1_8OperatorE0ELi2EEENS1_10collective14CollectiveConvINS1_46MainloopSm90TmaGmmaWarpSpecializedImplicitGemmILS5_0ELi9ELi2EN4cute5tupleIJNSA_1CILi2EEENSC_ILi1EEESE_EEENS1_36KernelImplicitTmaWarpSpecializedSm90ELi1EEENSB_IJNSC_ILi128EEENSC_ILi64EEENSB_IJSJ_EEEEEENS_10bfloat16_tESM_NSA_8TiledMMAINSA_8MMA_AtomIJNSA_4SM904GMMA27MMA_64x64x16_F32BF16BF16_SSILNSQ_5MajorE0ELSS_0ELNSQ_7ScaleInE1ELST_1EEEEEENSA_6LayoutINSB_IJSE_SE_SE_EEENSB_IJNSC_ILi0EEESY_SY_EEEEENSB_IJNSA_10UnderscoreES11_S11_EEEEENS7_6detail26Sm90ImplicitGemmTileTraitsINSA_20SM90_TMA_LOAD_IM2COLENSA_14ComposedLayoutINSA_7SwizzleILi3ELi4ELi3EEENSA_18smem_ptr_flag_bitsILi16EEENSW_INSB_IJNSB_IJNSC_ILi8EEENSC_ILi16EEEEEENSB_IJSJ_SE_EEENSB_IJSE_NSC_ILi9EEEEEEEEENSB_IJNSB_IJSJ_NSC_ILi512EEEEEENSB_IJSE_SY_EEENSB_IJSY_NSC_ILi8192EEEEEEEEEEEEEvEENS15_INSA_23SM90_TMA_LOAD_MULTICASTENS17_IS19_S1B_NSW_INSB_IJNSB_IJS1C_S1C_EEES1F_S1H_EEENSB_IJS1K_S1L_NSB_IJSY_NSC_ILi4096EEEEEEEEEEEEEvEEEENS_8epilogue10collective6detail29Sm90TmaWarpSpecializedAdapterINS23_15DefaultEpilogueISM_NSB_IJNSB_IJlllEEESE_SY_EEES28_NS22_6thread17LinearCombinationISM_Li1EffLNS29_9ScaleType4KindE0ELNS_15FloatRoundStyleE2ESM_EENS_4gemm15EpilogueDefaultEEEEEvvEEEEvNT_6ParamsE --------------------------
	.section	.text._ZN7cutlass13device_kernelINS_4conv6kernel13ConvUniversalINS1_16ConvProblemShapeILNS1_8OperatorE0ELi2EEENS1_10collective14CollectiveConvINS1_46MainloopSm90TmaGmmaWarpSpecializedImplicitGemmILS5_0ELi9ELi2EN4cute5tupleIJNSA_1CILi2EEENSC_ILi1EEESE_EEENS1_36KernelImplicitTmaWarpSpecializedSm90ELi1EEENSB_IJNSC_ILi128EEENSC_ILi64EEENSB_IJSJ_EEEEEENS_10bfloat16_tESM_NSA_8TiledMMAINSA_8MMA_AtomIJNSA_4SM904GMMA27MMA_64x64x16_F32BF16BF16_SSILNSQ_5MajorE0ELSS_0ELNSQ_7ScaleInE1ELST_1EEEEEENSA_6LayoutINSB_IJSE_SE_SE_EEENSB_IJNSC_ILi0EEESY_SY_EEEEENSB_IJNSA_10UnderscoreES11_S11_EEEEENS7_6detail26Sm90ImplicitGemmTileTraitsINSA_20SM90_TMA_LOAD_IM2COLENSA_14ComposedLayoutINSA_7SwizzleILi3ELi4ELi3EEENSA_18smem_ptr_flag_bitsILi16EEENSW_INSB_IJNSB_IJNSC_ILi8EEENSC_ILi16EEEEEENSB_IJSJ_SE_EEENSB_IJSE_NSC_ILi9EEEEEEEEENSB_IJNSB_IJSJ_NSC_ILi512EEEEEENSB_IJSE_SY_EEENSB_IJSY_NSC_ILi8192EEEEEEEEEEEEEvEENS15_INSA_23SM90_TMA_LOAD_MULTICASTENS17_IS19_S1B_NSW_INSB_IJNSB_IJS1C_S1C_EEES1F_S1H_EEENSB_IJS1K_S1L_NSB_IJSY_NSC_ILi4096EEEEEEEEEEEEEvEEEENS_8epilogue10collective6detail29Sm90TmaWarpSpecializedAdapterINS23_15DefaultEpilogueISM_NSB_IJNSB_IJlllEEESE_SY_EEES28_NS22_6thread17LinearCombinationISM_Li1EffLNS29_9ScaleType4KindE0ELNS_15FloatRoundStyleE2ESM_EENS_4gemm15EpilogueDefaultEEEEEvvEEEEvNT_6ParamsE,"ax",@progbits
	.align	128
.text._ZN7cutlass13device_kernelINS_4conv6kernel13ConvUniversalINS1_16ConvProblemShapeILNS1_8OperatorE0ELi2EEENS1_10collective14CollectiveConvINS1_46MainloopSm90TmaGmmaWarpSpecializedImplicitGemmILS5_0ELi9ELi2EN4cute5tupleIJNSA_1CILi2EEENSC_ILi1EEESE_EEENS1_36KernelImplicitTmaWarpSpecializedSm90ELi1EEENSB_IJNSC_ILi128EEENSC_ILi64EEENSB_IJSJ_EEEEEENS_10bfloat16_tESM_NSA_8TiledMMAINSA_8MMA_AtomIJNSA_4SM904GMMA27MMA_64x64x16_F32BF16BF16_SSILNSQ_5MajorE0ELSS_0ELNSQ_7ScaleInE1ELST_1EEEEEENSA_6LayoutINSB_IJSE_SE_SE_EEENSB_IJNSC_ILi0EEESY_SY_EEEEENSB_IJNSA_10UnderscoreES11_S11_EEEEENS7_6detail26Sm90ImplicitGemmTileTraitsINSA_20SM90_TMA_LOAD_IM2COLENSA_14ComposedLayoutINSA_7SwizzleILi3ELi4ELi3EEENSA_18smem_ptr_flag_bitsILi16EEENSW_INSB_IJNSB_IJNSC_ILi8EEENSC_ILi16EEEEEENSB_IJSJ_SE_EEENSB_IJSE_NSC_ILi9EEEEEEEEENSB_IJNSB_IJSJ_NSC_ILi512EEEEEENSB_IJSE_SY_EEENSB_IJSY_NSC_ILi8192EEEEEEEEEEEEEvEENS15_INSA_23SM90_TMA_LOAD_MULTICASTENS17_IS19_S1B_NSW_INSB_IJNSB_IJS1C_S1C_EEES1F_S1H_EEENSB_IJS1K_S1L_NSB_IJSY_NSC_ILi4096EEEEEEEEEEEEEvEEEENS_8epilogue10collective6detail29Sm90TmaWarpSpecializedAdapterINS23_15DefaultEpilogueISM_NSB_IJNSB_IJlllEEESE_SY_EEES28_NS22_6thread17LinearCombinationISM_Li1EffLNS29_9ScaleType4KindE0ELNS_15FloatRoundStyleE2ESM_EENS_4gemm15EpilogueDefaultEEEEEvvEEEEvNT_6ParamsE:
        .type           _ZN7cutlass13device_kernelINS_4conv6kernel13ConvUniversalINS1_16ConvProblemShapeILNS1_8OperatorE0ELi2EEENS1_10collective14CollectiveConvINS1_46MainloopSm90TmaGmmaWarpSpecializedImplicitGemmILS5_0ELi9ELi2EN4cute5tupleIJNSA_1CILi2EEENSC_ILi1EEESE_EEENS1_36KernelImplicitTmaWarpSpecializedSm90ELi1EEENSB_IJNSC_ILi128EEENSC_ILi64EEENSB_IJSJ_EEEEEENS_10bfloat16_tESM_NSA_8TiledMMAINSA_8MMA_AtomIJNSA_4SM904GMMA27MMA_64x64x16_F32BF16BF16_SSILNSQ_5MajorE0ELSS_0ELNSQ_7ScaleInE1ELST_1EEEEEENSA_6LayoutINSB_IJSE_SE_SE_EEENSB_IJNSC_ILi0EEESY_SY_EEEEENSB_IJNSA_10UnderscoreES11_S11_EEEEENS7_6detail26Sm90ImplicitGemmTileTraitsINSA_20SM90_TMA_LOAD_IM2COLENSA_14ComposedLayoutINSA_7SwizzleILi3ELi4ELi3EEENSA_18smem_ptr_flag_bitsILi16EEENSW_INSB_IJNSB_IJNSC_ILi8EEENSC_ILi16EEEEEENSB_IJSJ_SE_EEENSB_IJSE_NSC_ILi9EEEEEEEEENSB_IJNSB_IJSJ_NSC_ILi512EEEEEENSB_IJSE_SY_EEENSB_IJSY_NSC_ILi8192EEEEEEEEEEEEEvEENS15_INSA_23SM90_TMA_LOAD_MULTICASTENS17_IS19_S1B_NSW_INSB_IJNSB_IJS1C_S1C_EEES1F_S1H_EEENSB_IJS1K_S1L_NSB_IJSY_NSC_ILi4096EEEEEEEEEEEEEvEEEENS_8epilogue10collective6detail29Sm90TmaWarpSpecializedAdapterINS23_15DefaultEpilogueISM_NSB_IJNSB_IJlllEEESE_SY_EEES28_NS22_6thread17LinearCombinationISM_Li1EffLNS29_9ScaleType4KindE0ELNS_15FloatRoundStyleE2ESM_EENS_4gemm15EpilogueDefaultEEEEEvvEEEEvNT_6ParamsE,@function
        .size           _ZN7cutlass13device_kernelINS_4conv6kernel13ConvUniversalINS1_16ConvProblemShapeILNS1_8OperatorE0ELi2EEENS1_10collective14CollectiveConvINS1_46MainloopSm90TmaGmmaWarpSpecializedImplicitGemmILS5_0ELi9ELi2EN4cute5tupleIJNSA_1CILi2EEENSC_ILi1EEESE_EEENS1_36KernelImplicitTmaWarpSpecializedSm90ELi1EEENSB_IJNSC_ILi128EEENSC_ILi64EEENSB_IJSJ_EEEEEENS_10bfloat16_tESM_NSA_8TiledMMAINSA_8MMA_AtomIJNSA_4SM904GMMA27MMA_64x64x16_F32BF16BF16_SSILNSQ_5MajorE0ELSS_0ELNSQ_7ScaleInE1ELST_1EEEEEENSA_6LayoutINSB_IJSE_SE_SE_EEENSB_IJNSC_ILi0EEESY_SY_EEEEENSB_IJNSA_10UnderscoreES11_S11_EEEEENS7_6detail26Sm90ImplicitGemmTileTraitsINSA_20SM90_TMA_LOAD_IM2COLENSA_14ComposedLayoutINSA_7SwizzleILi3ELi4ELi3EEENSA_18smem_ptr_flag_bitsILi16EEENSW_INSB_IJNSB_IJNSC_ILi8EEENSC_ILi16EEEEEENSB_IJSJ_SE_EEENSB_IJSE_NSC_ILi9EEEEEEEEENSB_IJNSB_IJSJ_NSC_ILi512EEEEEENSB_IJSE_SY_EEENSB_IJSY_NSC_ILi8192EEEEEEEEEEEEEvEENS15_INSA_23SM90_TMA_LOAD_MULTICASTENS17_IS19_S1B_NSW_INSB_IJNSB_IJS1C_S1C_EEES1F_S1H_EEENSB_IJS1K_S1L_NSB_IJSY_NSC_ILi4096EEEEEEEEEEEEEvEEEENS_8epilogue10collective6detail29Sm90TmaWarpSpecializedAdapterINS23_15DefaultEpilogueISM_NSB_IJNSB_IJlllEEESE_SY_EEES28_NS22_6thread17LinearCombinationISM_Li1EffLNS29_9ScaleType4KindE0ELNS_15FloatRoundStyleE2ESM_EENS_4gemm15EpilogueDefaultEEEEEvvEEEEvNT_6ParamsE,(.L_x_167 - _ZN7cutlass13device_kernelINS_4conv6kernel13ConvUniversalINS1_16ConvProblemShapeILNS1_8OperatorE0ELi2EEENS1_10collective14CollectiveConvINS1_46MainloopSm90TmaGmmaWarpSpecializedImplicitGemmILS5_0ELi9ELi2EN4cute5tupleIJNSA_1CILi2EEENSC_ILi1EEESE_EEENS1_36KernelImplicitTmaWarpSpecializedSm90ELi1EEENSB_IJNSC_ILi128EEENSC_ILi64EEENSB_IJSJ_EEEEEENS_10bfloat16_tESM_NSA_8TiledMMAINSA_8MMA_AtomIJNSA_4SM904GMMA27MMA_64x64x16_F32BF16BF16_SSILNSQ_5MajorE0ELSS_0ELNSQ_7ScaleInE1ELST_1EEEEEENSA_6LayoutINSB_IJSE_SE_SE_EEENSB_IJNSC_ILi0EEESY_SY_EEEEENSB_IJNSA_10UnderscoreES11_S11_EEEEENS7_6detail26Sm90ImplicitGemmTileTraitsINSA_20SM90_TMA_LOAD_IM2COLENSA_14ComposedLayoutINSA_7SwizzleILi3ELi4ELi3EEENSA_18smem_ptr_flag_bitsILi16EEENSW_INSB_IJNSB_IJNSC_ILi8EEENSC_ILi16EEEEEENSB_IJSJ_SE_EEENSB_IJSE_NSC_ILi9EEEEEEEEENSB_IJNSB_IJSJ_NSC_ILi512EEEEEENSB_IJSE_SY_EEENSB_IJSY_NSC_ILi8192EEEEEEEEEEEEEvEENS15_INSA_23SM90_TMA_LOAD_MULTICASTENS17_IS19_S1B_NSW_INSB_IJNSB_IJS1C_S1C_EEES1F_S1H_EEENSB_IJS1K_S1L_NSB_IJSY_NSC_ILi4096EEEEEEEEEEEEEvEEEENS_8epilogue10collective6detail29Sm90TmaWarpSpecializedAdapterINS23_15DefaultEpilogueISM_NSB_IJNSB_IJlllEEESE_SY_EEES28_NS22_6thread17LinearCombinationISM_Li1EffLNS29_9ScaleType4KindE0ELNS_15FloatRoundStyleE2ESM_EENS_4gemm15EpilogueDefaultEEEEEvvEEEEvNT_6ParamsE)
        .other          _ZN7cutlass13device_kernelINS_4conv6kernel13ConvUniversalINS1_16ConvProblemShapeILNS1_8OperatorE0ELi2EEENS1_10collective14CollectiveConvINS1_46MainloopSm90TmaGmmaWarpSpecializedImplicitGemmILS5_0ELi9ELi2EN4cute5tupleIJNSA_1CILi2EEENSC_ILi1EEESE_EEENS1_36KernelImplicitTmaWarpSpecializedSm90ELi1EEENSB_IJNSC_ILi128EEENSC_ILi64EEENSB_IJSJ_EEEEEENS_10bfloat16_tESM_NSA_8TiledMMAINSA_8MMA_AtomIJNSA_4SM904GMMA27MMA_64x64x16_F32BF16BF16_SSILNSQ_5MajorE0ELSS_0ELNSQ_7ScaleInE1ELST_1EEEEEENSA_6LayoutINSB_IJSE_SE_SE_EEENSB_IJNSC_ILi0EEESY_SY_EEEEENSB_IJNSA_10UnderscoreES11_S11_EEEEENS7_6detail26Sm90ImplicitGemmTileTraitsINSA_20SM90_TMA_LOAD_IM2COLENSA_14ComposedLayoutINSA_7SwizzleILi3ELi4ELi3EEENSA_18smem_ptr_flag_bitsILi16EEENSW_INSB_IJNSB_IJNSC_ILi8EEENSC_ILi16EEEEEENSB_IJSJ_SE_EEENSB_IJSE_NSC_ILi9EEEEEEEEENSB_IJNSB_IJSJ_NSC_ILi512EEEEEENSB_IJSE_SY_EEENSB_IJSY_NSC_ILi8192EEEEEEEEEEEEEvEENS15_INSA_23SM90_TMA_LOAD_MULTICASTENS17_IS19_S1B_NSW_INSB_IJNSB_IJS1C_S1C_EEES1F_S1H_EEENSB_IJS1K_S1L_NSB_IJSY_NSC_ILi4096EEEEEEEEEEEEEvEEEENS_8epilogue10collective6detail29Sm90TmaWarpSpecializedAdapterINS23_15DefaultEpilogueISM_NSB_IJNSB_IJlllEEESE_SY_EEES28_NS22_6thread17LinearCombinationISM_Li1EffLNS29_9ScaleType4KindE0ELNS_15FloatRoundStyleE2ESM_EENS_4gemm15EpilogueDefaultEEEEEvvEEEEvNT_6ParamsE,@"STO_CUDA_ENTRY STV_DEFAULT"
_ZN7cutlass13device_kernelINS_4conv6kernel13ConvUniversalINS1_16ConvProblemShapeILNS1_8OperatorE0ELi2EEENS1_10collective14CollectiveConvINS1_46MainloopSm90TmaGmmaWarpSpecializedImplicitGemmILS5_0ELi9ELi2EN4cute5tupleIJNSA_1CILi2EEENSC_ILi1EEESE_EEENS1_36KernelImplicitTmaWarpSpecializedSm90ELi1EEENSB_IJNSC_ILi128EEENSC_ILi64EEENSB_IJSJ_EEEEEENS_10bfloat16_tESM_NSA_8TiledMMAINSA_8MMA_AtomIJNSA_4SM904GMMA27MMA_64x64x16_F32BF16BF16_SSILNSQ_5MajorE0ELSS_0ELNSQ_7ScaleInE1ELST_1EEEEEENSA_6LayoutINSB_IJSE_SE_SE_EEENSB_IJNSC_ILi0EEESY_SY_EEEEENSB_IJNSA_10UnderscoreES11_S11_EEEEENS7_6detail26Sm90ImplicitGemmTileTraitsINSA_20SM90_TMA_LOAD_IM2COLENSA_14ComposedLayoutINSA_7SwizzleILi3ELi4ELi3EEENSA_18smem_ptr_flag_bitsILi16EEENSW_INSB_IJNSB_IJNSC_ILi8EEENSC_ILi16EEEEEENSB_IJSJ_SE_EEENSB_IJSE_NSC_ILi9EEEEEEEEENSB_IJNSB_IJSJ_NSC_ILi512EEEEEENSB_IJSE_SY_EEENSB_IJSY_NSC_ILi8192EEEEEEEEEEEEEvEENS15_INSA_23SM90_TMA_LOAD_MULTICASTENS17_IS19_S1B_NSW_INSB_IJNSB_IJS1C_S1C_EEES1F_S1H_EEENSB_IJS1K_S1L_NSB_IJSY_NSC_ILi4096EEEEEEEEEEEEEvEEEENS_8epilogue10collective6detail29Sm90TmaWarpSpecializedAdapterINS23_15DefaultEpilogueISM_NSB_IJNSB_IJlllEEESE_SY_EEES28_NS22_6thread17LinearCombinationISM_Li1EffLNS29_9ScaleType4KindE0ELNS_15FloatRoundStyleE2ESM_EENS_4gemm15EpilogueDefaultEEEEEvvEEEEvNT_6ParamsE:
[----:B------:R-:W-:Y:S01]  /*0000*/  LDC R1, c[0x0][0x28] ;  /* 0x00000a00ff017b82 */ /* 0x000fe20000000800 */
[----:B------:R-:W0:Y:S01]  /*0010*/  S2R R10, SR_TID.X ;  /* 0x00000000000a7919 */ /* 0x000e220000002100 */
[----:B------:R-:W-:Y:S01]  /*0020*/  ELECT P0, URZ, PT ;  /* 0x00000000003f782f */ /* 0x000fe20003800000 */
[----:B------:R-:W-:Y:S01]  /*0030*/  BSSY B0, `(.L_x_0) ;  /* 0x0000010000007945 */ /* 0x000fe20003800000 */
[----:B------:R-:W1:Y:S01]  /*0040*/  S2R R11, SR_CTAID.X ;  /* 0x00000000000b7919 */ /* 0x000e620000002500 */
[--C-:B0-----:R-:W-:Y:S02]  /*0050*/  SHF.R.U32.HI R0, RZ, 0x5, R10.reuse ;  /* 0x00000005ff007819 */ /* 0x101fe4000001160a */
[----:B------:R-:W-:-:S03]  /*0060*/  SHF.R.U32.HI R2, RZ, 0x7, R10 ;  /* 0x00000007ff027819 */ /* 0x000fc6000001160a */
[----:B------:R-:W0:Y:S04]  /*0070*/  SHFL.IDX PT, R3, R0, RZ, 0x1f ;  /* 0x00001fff00037589 */ /* 0x000e2800000e0000 */
[----:B------:R2:W3:Y:S01]  /*0080*/  SHFL.IDX PT, R9, R2, RZ, 0x1f ;  /* 0x00001fff02097589 */ /* 0x0004e200000e0000 */
[----:B0-----:R-:W-:-:S13]  /*0090*/  ISETP.NE.OR P0, PT, R3, RZ, !P0 ;  /* 0x000000ff0300720c */ /* 0x001fda0004705670 */
[----:B-123--:R-:W-:Y:S05]  /*00a0*/  @P0 BRA `(.L_x_1) ;  /* 0x0000000000200947 */ /* 0x00efea0003800000 */
[----:B------:R-:W-:Y:S02]  /*00b0*/  ULDC.64 UR4, c[0x0][0x198] ;  /* 0x0000660000047ab9 */ /* 0x000fe40000000a00 */
[----:B------:R-:W-:Y:S02]  /*00c0*/  UIADD3 UR6, UP0, UR4, 0xf0, URZ ;  /* 0x000000f004067890 */ /* 0x000fe4000ff1e03f */
[----:B------:R-:W-:Y:S02]  /*00d0*/  UIADD3 UR4, UP1, UR4, 0x1f0, URZ ;  /* 0x000001f004047890 */ /* 0x000fe4000ff3e03f */
[----:B------:R-:W-:Y:S02]  /*00e0*/  UIADD3.X UR7, URZ, UR5, URZ, UP0, !UPT ;  /* 0x000000053f077290 */ /* 0x000fe400087fe43f */
[----:B------:R-:W-:-:S07]  /*00f0*/  UIADD3.X UR5, URZ, UR5, URZ, UP1, !UPT ;  /* 0x000000053f057290 */ /* 0x000fce0008ffe43f */
[----:B------:R0:W-:Y:S02]  /*0100*/  UTMACCTL.PF [UR6] ;  /* 0x00000000060079b9 */ /* 0x0001e40008040000 */
[----:B------:R0:W-:Y:S02]  /*0110*/  UTMACCTL.PF [UR4] ;  /* 0x00000000040079b9 */ /* 0x0001e40008040000 */
[----:B0-----:R-:W-:Y:S01]  /*0120*/  NOP ;  /* 0x0000000000007918 */ /* 0x001fe20000000000 */
.L_x_1:
[----:B------:R-:W-:Y:S05]  /*0130*/  BSYNC B0 ;  /* 0x0000000000007941 */ /* 0x000fea0003800000 */
.L_x_0:
[----:B------:R-:W0:Y:S01]  /*0140*/  SHFL.IDX PT, R0, R0, RZ, 0x1f ;  /* 0x00001fff00007589 */ /* 0x000e2200000e0000 */
[----:B------:R-:W-:Y:S02]  /*0150*/  SHF.R.S32.HI R5, RZ, 0x1f, R10 ;  /* 0x0000001fff057819 */ /* 0x000fe4000001140a */
[----:B------:R-:W-:Y:S01]  /*0160*/  I2FP.F32.U32 R6, R11 ;  /* 0x0000000b00067245 */ /* 0x000fe20000201000 */
[----:B------:R-:W1:Y:S01]  /*0170*/  S2R R13, SR_CTAID.Y ;  /* 0x00000000000d7919 */ /* 0x000e620000002600 */
[----:B------:R-:W-:-:S04]  /*0180*/  LEA.HI R5, R5, R10, RZ, 0x7 ;  /* 0x0000000a05057211 */ /* 0x000fc800078f38ff */
[----:B------:R-:W-:-:S05]  /*0190*/  LOP3.LUT R5, R5, 0xffffff80, RZ, 0xc0, !PT ;  /* 0xffffff8005057812 */ /* 0x000fca00078ec0ff */
[----:B------:R-:W-:-:S05]  /*01a0*/  IMAD.IADD R17, R10, 0x1, -R5 ;  /* 0x000000010a117824 */ /* 0x000fca00078e0a05 */
[----:B------:R-:W-:-:S04]  /*01b0*/  SHF.R.S32.HI R2, RZ, 0x1f, R17 ;  /* 0x0000001fff027819 */ /* 0x000fc80000011411 */
[----:B------:R-:W-:Y:S02]  /*01c0*/  LEA.HI R2, R2, R17, RZ, 0x3 ;  /* 0x0000001102027211 */ /* 0x000fe400078f18ff */
[----:B0-----:R-:W-:Y:S02]  /*01d0*/  ISETP.NE.AND P0, PT, R0, RZ, PT ;  /* 0x000000ff0000720c */ /* 0x001fe40003f05270 */
[--C-:B------:R-:W-:Y:S02]  /*01e0*/  SHF.R.S32.HI R4, RZ, 0x3, R2.reuse ;  /* 0x00000003ff047819 */ /* 0x100fe40000011402 */
[----:B------:R-:W-:Y:S02]  /*01f0*/  SHF.R.S32.HI R5, RZ, 0x1f, R2 ;  /* 0x0000001fff057819 */ /* 0x000fe40000011402 */
[----:B------:R-:W-:-:S07]  /*0200*/  SHF.R.S32.HI R7, RZ, 0x1f, R0 ;  /* 0x0000001fff077819 */ /* 0x000fce0000011400 */
[----:B-1----:R-:W-:Y:S05]  /*0210*/  @P0 BRA `(.L_x_2) ;  /* 0x00000000008c0947 */ /* 0x002fea0003800000 */
[----:B------:R-:W-:Y:S01]  /*0220*/  ELECT P0, URZ, PT ;  /* 0x00000000003f782f */ /* 0x000fe20003800000 */
[----:B------:R-:W-:-:S12]  /*0230*/  BSSY B0, `(.L_x_2) ;  /* 0x0000021000007945 */ /* 0x000fd80003800000 */
[----:B------:R-:W-:Y:S05]  /*0240*/  @!P0 BRA `(.L_x_3) ;  /* 0x00000000007c8947 */ /* 0x000fea0003800000 */
[----:B------:R-:W0:Y:S01]  /*0250*/  S2UR UR8, SR_CgaCtaId ;  /* 0x00000000000879c3 */ /* 0x000e220000008800 */
[----:B------:R-:W-:Y:S01]  /*0260*/  UMOV UR4, 0x400 ;  /* 0x0000040000047882 */ /* 0x000fe20000000000 */
[----:B------:R-:W-:Y:S01]  /*0270*/  UMOV UR5, 0x1 ;  /* 0x0000000100057882 */ /* 0x000fe20000000000 */
[----:B------:R-:W-:Y:S02]  /*0280*/  UMOV UR6, 0x2 ;  /* 0x0000000200067882 */ /* 0x000fe40000000000 */
[----:B------:R-:W-:-:S04]  /*0290*/  UIADD3 UR6, -UR6, 0x100000, URZ ;  /* 0x0010000006067890 */ /* 0x000fc8000fffe13f */
[----:B------:R-:W-:Y:S02]  /*02a0*/  USHF.L.U32 UR7, UR6, 0xb, URZ ;  /* 0x0000000b06077899 */ /* 0x000fe4000800063f */
[----:B------:R-:W-:Y:S02]  /*02b0*/  USHF.L.U32 UR6, UR6, 0x1, URZ ;  /* 0x0000000106067899 */ /* 0x000fe4000800063f */
[----:B0-----:R-:W-:Y:S02]  /*02c0*/  ULEA UR8, UR8, UR4, 0x18 ;  /* 0x0000000408087291 */ /* 0x001fe4000f8ec03f */
[----:B------:R-:W-:-:S04]  /*02d0*/  UIADD3 UR4, -UR5, 0x100000, URZ ;  /* 0x0010000005047890 */ /* 0x000fc8000fffe13f */
[----:B------:R-:W-:Y:S02]  /*02e0*/  USHF.L.U32 UR5, UR4, 0xb, URZ ;  /* 0x0000000b04057899 */ /* 0x000fe4000800063f */
[----:B------:R-:W-:Y:S01]  /*02f0*/  USHF.L.U32 UR4, UR4, 0x1, URZ ;  /* 0x0000000104047899 */ /* 0x000fe2000800063f */
[----:B------:R-:W0:Y:S11]  /*0300*/  FENCE.VIEW.ASYNC.S ;  /* 0x00000000000073c6 */ /* 0x000e360000000000 */
[----:B0-----:R0:W1:Y:S01]  /*0310*/  SYNCS.EXCH.64 URZ, [UR8+0x36000], UR4 ;  /* 0x03600004083f75b2 */ /* 0x0010620008000100 */
[----:B------:R0:W2:Y:S01]  /*0320*/  SYNCS.EXCH.64 URZ, [UR8+0x36048], UR6 ;  /* 0x03604806083f75b2 */ /* 0x0000a20008000100 */
[----:B------:R0:W3:Y:S01]  /*0330*/  SYNCS.EXCH.64 URZ, [UR8+0x36008], UR4 ;  /* 0x03600804083f75b2 */ /* 0x0000e20008000100 */
[----:B------:R0:W4:Y:S01]  /*0340*/  SYNCS.EXCH.64 URZ, [UR8+0x36050], UR6 ;  /* 0x03605006083f75b2 */ /* 0x0001220008000100 */
[----:B------:R0:W0:Y:S01]  /*0350*/  SYNCS.EXCH.64 URZ, [UR8+0x36010], UR4 ;  /* 0x03601004083f75b2 */ /* 0x0000220008000100 */
        /* <DEDUP_REMOVED lines=13> */
[----:B------:R-:W-:Y:S01]  /*0430*/  NOP ;  /* 0x0000000000007918 */ /* 0x000fe20000000000 */
.L_x_3:
[----:B0-----:R-:W-:Y:S05]  /*0440*/  BSYNC B0 ;  /* 0x0000000000007941 */ /* 0x001fea0003800000 */
.L_x_2:
[----:B------:R-:W-:Y:S01]  /*0450*/  ULDC UR4, c[0x0][0x150] ;  /* 0x0000540000047ab9 */ /* 0x000fe20000000800 */
[----:B------:R-:W-:Y:S01]  /*0460*/  LEA.HI R5, R5, R4, RZ, 0x2 ;  /* 0x0000000405057211 */ /* 0x000fe200078f10ff */
[----:B------:R-:W-:Y:S01]  /*0470*/  FMUL R6, R6, UR4 ;  /* 0x0000000406067c20 */ /* 0x000fe20008400000 */
[----:B------:R-:W-:Y:S01]  /*0480*/  LEA.HI R7, R7, R0, RZ, 0x2 ;  /* 0x0000000007077211 */ /* 0x000fe200078f10ff */
[----:B------:R-:W-:Y:S01]  /*0490*/  ULDC UR4, c[0x0][0x154] ;  /* 0x0000550000047ab9 */ /* 0x000fe20000000800 */
[----:B------:R-:W-:Y:S01]  /*04a0*/  LOP3.LUT R5, R5, 0xfffffffc, RZ, 0xc0, !PT ;  /* 0xfffffffc05057812 */ /* 0x000fe200078ec0ff */
[----:B------:R-:W0:Y:S01]  /*04b0*/  LDC R12, c[0x0][0x140] ;  /* 0x00005000ff0c7b82 */ /* 0x000e220000000800 */
[----:B------:R-:W-:Y:S01]  /*04c0*/  LOP3.LUT R7, R7, 0x3ffffffc, RZ, 0xc0, !PT ;  /* 0x3ffffffc07077812 */ /* 0x000fe200078ec0ff */
[----:B------:R-:W5:Y:S01]  /*04d0*/  F2I.U32.TRUNC.NTZ R6, R6 ;  /* 0x0000000600067305 */ /* 0x000f62000020f000 */
[----:B------:R-:W-:Y:S01]  /*04e0*/  I2FP.F32.U32 R2, R13 ;  /* 0x0000000d00027245 */ /* 0x000fe20000201000 */
[----:B------:R-:W-:Y:S01]  /*04f0*/  IMAD.IADD R5, R4, 0x1, -R5 ;  /* 0x0000000104057824 */ /* 0x000fe200078e0a05 */
[----:B------:R-:W-:Y:S01]  /*0500*/  LOP3.LUT P0, RZ, R17, 0x7, RZ, 0xc0, !PT ;  /* 0x0000000711ff7812 */ /* 0x000fe2000780c0ff */
[----:B------:R-:W-:Y:S01]  /*0510*/  IMAD.IADD R0, R0, 0x1, -R7 ;  /* 0x0000000100007824 */ /* 0x000fe200078e0a07 */
[----:B------:R-:W-:Y:S01]  /*0520*/  ISETP.NE.AND P3, PT, R9, 0x1, PT ;  /* 0x000000010900780c */ /* 0x000fe20003f65270 */
[----:B------:R-:W-:Y:S01]  /*0530*/  FMUL R8, R2, UR4 ;  /* 0x0000000402087c20 */ /* 0x000fe20008400000 */
[----:B------:R-:W-:Y:S01]  /*0540*/  ULDC UR4, c[0x0][0x144] ;  /* 0x0000510000047ab9 */ /* 0x000fe20000000800 */
[----:B------:R-:W-:Y:S01]  /*0550*/  IMAD R5, R0, 0x4, R5 ;  /* 0x0000000400057824 */ /* 0x000fe200078e0205 */
[----:B------:R-:W-:Y:S01]  /*0560*/  NOP ;  /* 0x0000000000007918 */ /* 0x000fe20000000000 */
[----:B------:R-:W-:-:S02]  /*0570*/  NOP ;  /* 0x0000000000007918 */ /* 0x000fc40000000000 */
[----:B------:R-:W1:Y:S01]  /*0580*/  F2I.U32.TRUNC.NTZ R8, R8 ;  /* 0x0000000800087305 */ /* 0x000e62000020f000 */
[----:B------:R-:W-:Y:S01]  /*0590*/  LEA.HI R0, R5, R5, RZ, 0x1 ;  /* 0x0000000505007211 */ /* 0x000fe200078f08ff */
[----:B-----5:R-:W-:-:S03]  /*05a0*/  IMAD.MOV R2, RZ, RZ, -R6 ;  /* 0x000000ffff027224 */ /* 0x020fc600078e0a06 */
[----:B------:R-:W-:Y:S01]  /*05b0*/  LOP3.LUT R0, R0, 0xfffffffe, RZ, 0xc0, !PT ;  /* 0xfffffffe00007812 */ /* 0x000fe200078ec0ff */
[----:B------:R-:W-:Y:S01]  /*05c0*/  IMAD R7, R2, UR4, R11 ;  /* 0x0000000402077c24 */ /* 0x000fe2000f8e020b */
[----:B------:R-:W-:Y:S01]  /*05d0*/  ULDC UR4, c[0x0][0x148] ;  /* 0x0000520000047ab9 */ /* 0x000fe20000000800 */
[C---:B------:R-:W-:Y:S01]  /*05e0*/  IMAD.SHL.U32 R2, R5.reuse, 0x4, RZ ;  /* 0x0000000405027824 */ /* 0x040fe200078e00ff */
[----:B0-----:R-:W-:Y:S01]  /*05f0*/  ISETP.EQ.U32.AND P1, PT, R12, 0x1, PT ;  /* 0x000000010c00780c */ /* 0x001fe20003f22070 */
[----:B------:R-:W-:-:S03]  /*0600*/  IMAD.IADD R0, R5, 0x1, -R0 ;  /* 0x0000000105007824 */ /* 0x000fc600078e0a00 */
[----:B------:R-:W-:Y:S01]  /*0610*/  LOP3.LUT R2, R5, 0xc, R2, 0x78, !PT ;  /* 0x0000000c05027812 */ /* 0x000fe200078e7802 */
[----:B-1----:R-:W-:Y:S01]  /*0620*/  IMAD.MOV R6, RZ, RZ, -R8 ;  /* 0x000000ffff067224 */ /* 0x002fe200078e0a08 */
[----:B------:R-:W-:Y:S02]  /*0630*/  ISETP.NE.AND P4, PT, R0, R7, PT ;  /* 0x000000070000720c */ /* 0x000fe40003f85270 */
[----:B------:R-:W-:Y:S01]  /*0640*/  SHF.R.S32.HI R0, RZ, 0x1f, R3 ;  /* 0x0000001fff007819 */ /* 0x000fe20000011403 */
[----:B------:R-:W-:Y:S01]  /*0650*/  IMAD R5, R6, UR4, R13 ;  /* 0x0000000406057c24 */ /* 0x000fe2000f8e020d */
[----:B------:R-:W-:Y:S02]  /*0660*/  ISETP.LT.U32.AND P0, PT, R2, 0x2, !P0 ;  /* 0x000000020200780c */ /* 0x000fe40004701070 */
[----:B------:R-:W-:-:S04]  /*0670*/  LEA.HI R0, R0, R3, RZ, 0x2 ;  /* 0x0000000300007211 */ /* 0x000fc800078f10ff */
[----:B------:R-:W-:-:S03]  /*0680*/  LOP3.LUT R0, R0, 0xfffffffc, RZ, 0xc0, !PT ;  /* 0xfffffffc00007812 */ /* 0x000fc600078ec0ff */
[----:B------:R-:W-:Y:S02]  /*0690*/  @P4 LEA.HI R4, R2, R2, RZ, 0x1 ;  /* 0x0000000202044211 */ /* 0x000fe400078f08ff */
[----:B------:R-:W-:Y:S02]  /*06a0*/  IMAD.IADD R8, R3, 0x1, -R0 ;  /* 0x0000000103087824 */ /* 0x000fe400078e0a00 */
[----:B------:R-:W-:-:S03]  /*06b0*/  @P4 SHF.R.S32.HI R4, RZ, 0x1, R4 ;  /* 0x00000001ff044819 */ /* 0x000fc60000011404 */
[----:B------:R-:W-:Y:S02]  /*06c0*/  LOP3.LUT P2, RZ, R9, R8, RZ, 0xfc, !PT ;  /* 0x0000000809ff7212 */ /* 0x000fe4000784fcff */
[----:B------:R-:W-:Y:S01]  /*06d0*/  @P4 ISETP.NE.AND P5, PT, R4, R5, PT ;  /* 0x000000050400420c */ /* 0x000fe20003fa5270 */
[----:B------:R-:W-:Y:S01]  /*06e0*/  IMAD.MOV.U32 R4, RZ, RZ, 0x1 ;  /* 0x00000001ff047424 */ /* 0x000fe200078e00ff */
[----:B------:R-:W-:Y:S02]  /*06f0*/  SEL R3, RZ, 0x1, P2 ;  /* 0x00000001ff037807 */ /* 0x000fe40001000000 */
[----:B------:R-:W-:Y:S02]  /*0700*/  SEL R5, RZ, 0x1, !P0 ;  /* 0x00000001ff057807 */ /* 0x000fe40004000000 */
[----:B------:R-:W-:Y:S02]  /*0710*/  @P4 SEL R4, RZ, 0x1, P5 ;  /* 0x00000001ff044807 */ /* 0x000fe40002800000 */
[----:B------:R-:W-:-:S02]  /*0720*/  SEL R3, R3, 0x2, P3 ;  /* 0x0000000203037807 */ /* 0x000fc40001800000 */
[----:B------:R-:W-:Y:S01]  /*0730*/  LOP3.LUT R4, R4, R5, RZ, 0xc0, !PT ;  /* 0x0000000504047212 */ /* 0x000fe200078ec0ff */
[----:B------:R-:W-:Y:S06]  /*0740*/  @!P1 BRA `(.L_x_4) ;  /* 0x0000000000089947 */ /* 0x000fec0003800000 */
[----:B--234-:R-:W-:Y:S01]  /*0750*/  UCGABAR_ARV ;  /* 0x00000000000079c7 */ /* 0x01cfe20008000000 */
[----:B------:R-:W-:Y:S05]  /*0760*/  BRA `(.L_x_5) ;  /* 0x0000000000047947 */ /* 0x000fea0003800000 */
.L_x_4:
[----:B--234-:R-:W-:Y:S01]  /*0770*/  NOP ;  /* 0x0000000000007918 */ /* 0x01cfe20000000000 */
.L_x_5:
[----:B------:R-:W-:Y:S01]  /*0780*/  ULDC.64 UR4, c[0x0][0x598] ;  /* 0x0001660000047ab9 */ /* 0x000fe20000000a00 */
[----:B------:R-:W-:Y:S01]  /*0790*/  ULDC.64 UR12, c[0x0][0x208] ;  /* 0x00008200000c7ab9 */ /* 0x000fe20000000a00 */
[----:B------:R-:W-:-:S04]  /*07a0*/  ISETP.NE.U32.AND P0, PT, RZ, UR4, PT ;  /* 0x00000004ff007c0c */ /* 0x000fc8000bf05070 */
[----:B------:R-:W-:-:S13]  /*07b0*/  ISETP.NE.AND.EX P0, PT, RZ, UR5, PT, P0 ;  /* 0x00000005ff007c0c */ /* 0x000fda000bf05300 */
[----:B------:R-:W-:Y:S05]  /*07c0*/  @!P0 BRA `(.L_x_6) ;  /* 0x00000000001c8947 */ /* 0x000fea0003800000 */
[----:B------:R-:W0:Y:S02]  /*07d0*/  LDC.64 R6, c[0x0][0x598] ;  /* 0x00016600ff067b82 */ /* 0x000e240000000a00 */
[----:B0-----:R-:W2:Y:S02]  /*07e0*/  LDG.E.64 R6, desc[UR12][R6.64] ;  /* 0x0000000c06067981 */ /* 0x001ea4000c1e1b00 */
[----:B--2---:R-:W-:-:S04]  /*07f0*/  ISETP.NE.U32.AND P0, PT, R6, RZ, PT ;  /* 0x000000ff0600720c */ /* 0x004fc80003f05070 */
[----:B------:R-:W-:-:S13]  /*0800*/  ISETP.NE.AND.EX P0, PT, R7, RZ, PT, P0 ;  /* 0x000000ff0700720c */ /* 0x000fda0003f05300 */
[----:B------:R-:W-:Y:S05]  /*0810*/  @!P0 BRA `(.L_x_6) ;  /* 0x0000000000088947 */ /* 0x000fea0003800000 */
[----:B------:R0:W5:Y:S01]  /*0820*/  LD.E R0, desc[UR12][R6.64] ;  /* 0x0000000c06007980 */ /* 0x000162000c101900 */
[----:B------:R-:W-:Y:S05]  /*0830*/  BRA `(.L_x_7) ;  /* 0x0000000000207947 */ /* 0x000fea0003800000 */
.L_x_6:
[----:B------:R-:W-:Y:S02]  /*0840*/  ULDC.64 UR4, c[0x0][0x588] ;  /* 0x0001620000047ab9 */ /* 0x000fe40000000a00 */
[----:B------:R-:W-:-:S04]  /*0850*/  ISETP.NE.U32.AND P0, PT, RZ, UR4, PT ;  /* 0x00000004ff007c0c */ /* 0x000fc8000bf05070 */
[----:B------:R-:W-:-:S13]  /*0860*/  ISETP.NE.AND.EX P0, PT, RZ, UR5, PT, P0 ;  /* 0x00000005ff007c0c */ /* 0x000fda000bf05300 */
[----:B------:R-:W-:Y:S05]  /*0870*/  @!P0 BRA `(.L_x_8) ;  /* 0x00000000000c8947 */ /* 0x000fea0003800000 */
[----:B------:R-:W0:Y:S02]  /*0880*/  LDC.64 R6, c[0x0][0x588] ;  /* 0x00016200ff067b82 */ /* 0x000e240000000a00 */
[----:B0-----:R1:W5:Y:S01]  /*0890*/  LDG.E R0, desc[UR12][R6.64] ;  /* 0x0000000c06007981 */ /* 0x001362000c1e1900 */
[----:B------:R-:W-:Y:S05]  /*08a0*/  BRA `(.L_x_7) ;  /* 0x0000000000047947 */ /* 0x000fea0003800000 */
.L_x_8:
[----:B------:R-:W2:Y:S02]  /*08b0*/  LDC R0, c[0x0][0x580] ;  /* 0x00016000ff007b82 */ /* 0x000ea40000000800 */
.L_x_7:
[----:B------:R-:W-:Y:S02]  /*08c0*/  ULDC.64 UR4, c[0x0][0x5a0] ;  /* 0x0001680000047ab9 */ /* 0x000fe40000000a00 */
[----:B------:R-:W-:-:S04]  /*08d0*/  ISETP.NE.U32.AND P0, PT, RZ, UR4, PT ;  /* 0x00000004ff007c0c */ /* 0x000fc8000bf05070 */
[----:B------:R-:W-:-:S13]  /*08e0*/  ISETP.NE.AND.EX P0, PT, RZ, UR5, PT, P0 ;  /* 0x00000005ff007c0c */ /* 0x000fda000bf05300 */
[----:B------:R-:W-:Y:S05]  /*08f0*/  @!P0 BRA `(.L_x_9) ;  /* 0x00000000001c8947 */ /* 0x000fea0003800000 */
[----:B01----:R-:W0:Y:S02]  /*0900*/  LDC.64 R6, c[0x0][0x5a0] ;  /* 0x00016800ff067b82 */ /* 0x003e240000000a00 */
[----:B0-----:R-:W3:Y:S02]  /*0910*/  LDG.E.64 R6, desc[UR12][R6.64] ;  /* 0x0000000c06067981 */ /* 0x001ee4000c1e1b00 */
[----:B---3--:R-:W-:-:S04]  /*0920*/  ISETP.NE.U32.AND P0, PT, R6, RZ, PT ;  /* 0x000000ff0600720c */ /* 0x008fc80003f05070 */
[----:B------:R-:W-:-:S13]  /*0930*/  ISETP.NE.AND.EX P0, PT, R7, RZ, PT, P0 ;  /* 0x000000ff0700720c */ /* 0x000fda0003f05300 */
[----:B------:R-:W-:Y:S05]  /*0940*/  @!P0 BRA `(.L_x_9) ;  /* 0x0000000000088947 */ /* 0x000fea0003800000 */
[----:B------:R0:W5:Y:S01]  /*0950*/  LD.E R14, desc[UR12][R6.64] ;  /* 0x0000000c060e7980 */ /* 0x000162000c101900 */
[----:B------:R-:W-:Y:S05]  /*0960*/  BRA `(.L_x_10) ;  /* 0x0000000000207947 */ /* 0x000fea0003800000 */
.L_x_9:
[----:B------:R-:W-:Y:S02]  /*0970*/  ULDC.64 UR4, c[0x0][0x590] ;  /* 0x0001640000047ab9 */ /* 0x000fe40000000a00 */
[----:B------:R-:W-:-:S04]  /*0980*/  ISETP.NE.U32.AND P0, PT, RZ, UR4, PT ;  /* 0x00000004ff007c0c */ /* 0x000fc8000bf05070 */
[----:B------:R-:W-:-:S13]  /*0990*/  ISETP.NE.AND.EX P0, PT, RZ, UR5, PT, P0 ;  /* 0x00000005ff007c0c */ /* 0x000fda000bf05300 */
[----:B------:R-:W-:Y:S05]  /*09a0*/  @!P0 BRA `(.L_x_11) ;  /* 0x00000000000c8947 */ /* 0x000fea0003800000 */
[----:B------:R-:W3:Y:S02]  /*09b0*/  LDC.64 R14, c[0x0][0x590] ;  /* 0x00016400ff0e7b82 */ /* 0x000ee40000000a00 */
[----:B---3--:R3:W5:Y:S01]  /*09c0*/  LDG.E R14, desc[UR12][R14.64] ;  /* 0x0000000c0e0e7981 */ /* 0x008762000c1e1900 */
[----:B------:R-:W-:Y:S05]  /*09d0*/  BRA `(.L_x_10) ;  /* 0x0000000000047947 */ /* 0x000fea0003800000 */
.L_x_11:
[----:B------:R-:W4:Y:S02]  /*09e0*/  LDC R14, c[0x0][0x584] ;  /* 0x00016100ff0e7b82 */ /* 0x000f240000000800 */
.L_x_10:
[----:B------:R-:W1:Y:S08]  /*09f0*/  LDC R5, c[0x0][0x3c4] ;  /* 0x0000f100ff057b82 */ /* 0x000e700000000800 */
[----:B------:R-:W2:Y:S01]  /*0a00*/  LDC.64 R18, c[0x0][0x3c8] ;  /* 0x0000f200ff127b82 */ /* 0x000ea20000000a00 */
[----:B-1----:R-:W-:-:S05]  /*0a10*/  VIADD R5, R5, 0x3f ;  /* 0x0000003f05057836 */ /* 0x002fca0000000000 */
[----:B0-----:R-:W-:-:S04]  /*0a20*/  SHF.R.S32.HI R6, RZ, 0x1f, R5 ;  /* 0x0000001fff067819 */ /* 0x001fc80000011405 */
[----:B------:R-:W-:-:S04]  /*0a30*/  LEA.HI R6, R6, R5, RZ, 0x6 ;  /* 0x0000000506067211 */ /* 0x000fc800078f30ff */
[----:B------:R-:W-:-:S05]  /*0a40*/  SHF.R.S32.HI R7, RZ, 0x6, R6 ;  /* 0x00000006ff077819 */ /* 0x000fca0000011406 */
[----:B--2---:R-:W-:-:S04]  /*0a50*/  IMAD R6, R7, R18, RZ ;  /* 0x0000001207067224 */ /* 0x004fc800078e02ff */
[----:B------:R-:W-:Y:S01]  /*0a60*/  IMAD R5, R6, R19, RZ ;  /* 0x0000001306057224 */ /* 0x000fe200078e02ff */
[----:B------:R-:W-:Y:S06]  /*0a70*/  @!P1 BRA `(.L_x_12) ;  /* 0x00000000000c9947 */ /* 0x000fec0003800000 */
[----:B------:R-:W-:Y:S01]  /*0a80*/  UCGABAR_WAIT ;  /* 0x0000000000007dc7 */ /* 0x000fe20008000000 */
[----:B------:R-:W-:Y:S01]  /*0a90*/  CCTL.IVALL ;  /* 0x00000000ff00798f */ /* 0x000fe20002000000 */
[----:B------:R-:W-:Y:S05]  /*0aa0*/  BRA `(.L_x_13) ;  /* 0x0000000000047947 */ /* 0x000fea0003800000 */
.L_x_12:
[----:B------:R-:W-:Y:S06]  /*0ab0*/  BAR.SYNC.DEFER_BLOCKING 0x0 ;  /* 0x0000000000007b1d */ /* 0x000fec0000010000 */
.L_x_13:
[----:B------:R-:W-:-:S13]  /*0ac0*/  ISETP.NE.AND P0, PT, R9, RZ, PT ;  /* 0x000000ff0900720c */ /* 0x000fda0003f05270 */
[----:B------:R-:W-:Y:S05]  /*0ad0*/  @!P0 BRA `(.L_x_14) ;  /* 0x0000005800348947 */ /* 0x000fea0003800000 */
[----:B------:R-:W-:-:S13]  /*0ae0*/  ISETP.NE.AND P0, PT, R9, 0x1, PT ;  /* 0x000000010900780c */ /* 0x000fda0003f05270 */
[----:B------:R-:W-:Y:S05]  /*0af0*/  @P0 EXIT ;  /* 0x000000000000094d */ /* 0x000fea0003800000 */
[----:B------:R-:W-:Y:S01]  /*0b00*/  ISETP.GE.AND P0, PT, R5, 0x1, PT ;  /* 0x000000010500780c */ /* 0x000fe20003f06270 */
[----:B------:R-:W-:Y:S01]  /*0b10*/  UMOV UR4, URZ ;  /* 0x0000003f00047c82 */ /* 0x000fe20008000000 */
[----:B------:R-:W-:Y:S02]  /*0b20*/  CS2R R54, SRZ ;  /* 0x0000000000367805 */ /* 0x000fe4000001ff00 */
[----:B------:R-:W-:Y:S02]  /*0b30*/  CS2R R56, SRZ ;  /* 0x0000000000387805 */ /* 0x000fe4000001ff00 */
[----:B------:R-:W-:Y:S02]  /*0b40*/  CS2R R58, SRZ ;  /* 0x00000000003a7805 */ /* 0x000fe4000001ff00 */
[----:B------:R-:W-:Y:S02]  /*0b50*/  CS2R R60, SRZ ;  /* 0x00000000003c7805 */ /* 0x000fe4000001ff00 */
[----:B------:R-:W-:-:S02]  /*0b60*/  CS2R R62, SRZ ;  /* 0x00000000003e7805 */ /* 0x000fc4000001ff00 */
[----:B------:R-:W-:Y:S02]  /*0b70*/  CS2R R64, SRZ ;  /* 0x0000000000407805 */ /* 0x000fe4000001ff00 */
        /* <DEDUP_REMOVED lines=25> */
[----:B------:R-:W-:Y:S01]  /*0d10*/  CS2R R52, SRZ ;  /* 0x0000000000347805 */ /* 0x000fe2000001ff00 */
[----:B------:R-:W-:Y:S06]  /*0d20*/  @!P0 BRA `(.L_x_15) ;  /* 0x0000000000e88947 */ /* 0x000fec0003800000 */
[----:B------:R-:W-:-:S04]  /*0d30*/  LOP3.LUT R6, R3, 0x1, RZ, 0xfc, !PT ;  /* 0x0000000103067812 */ /* 0x000fc800078efcff */
[----:B------:R-:W-:-:S13]  /*0d40*/  ISETP.NE.AND P1, PT, R6, 0x3, PT ;  /* 0x000000030600780c */ /* 0x000fda0003f25270 */
[----:B------:R-:W-:Y:S05]  /*0d50*/  @!P1 BRA `(.L_x_16) ;  /* 0x0000000000049947 */ /* 0x000fea0003800000 */
[----:B------:R-:W-:Y:S01]  /*0d60*/  BPT.TRAP 0x1 ;  /* 0x000000040000795c */ /* 0x000fe20000300000 */
.L_x_16:
[----:B------:R-:W0:Y:S01]  /*0d70*/  S2UR UR5, SR_CgaCtaId ;  /* 0x00000000000579c3 */ /* 0x000e220000008800 */
[----:B------:R-:W-:Y:S01]  /*0d80*/  SHF.L.U32 R6, RZ, 0x1f, RZ ;  /* 0x0000001fff067819 */ /* 0x000fe200000006ff */
[----:B------:R-:W-:Y:S02]  /*0d90*/  UMOV UR4, 0x400 ;  /* 0x0000040000047882 */ /* 0x000fe40000000000 */
[----:B0-----:R-:W-:-:S12]  /*0da0*/  ULEA UR4, UR5, UR4, 0x18 ;  /* 0x0000000405047291 */ /* 0x001fd8000f8ec03f */
.L_x_17:
[----:B0-----:R-:W-:-:S04]  /*0db0*/  IMAD.U32 R7, RZ, RZ, UR4 ;  /* 0x00000004ff077e24 */ /* 0x001fc8000f8e00ff */
[----:B------:R0:W1:Y:S03]  /*0dc0*/  SYNCS.PHASECHK.TRANS64.TRYWAIT P1, [R7+URZ+0x36000], R6 ;  /* 0x03600006070075a7 */ /* 0x000066000802017f */
[----:B-1----:R-:W-:Y:S05]  /*0dd0*/  @!P1 NANOSLEEP.SYNCS 0x989680 ;  /* 0x009896800000995d */ /* 0x002fea0003900000 */
[----:B------:R-:W1:Y:S02]  /*0de0*/  @!P1 SYNCS.PHASECHK.TRANS64 P1, [R7+URZ+0x36000], R6 ;  /* 0x03600006070095a7 */ /* 0x000e64000802007f */
[----:B-1----:R-:W-:Y:S05]  /*0df0*/  @!P1 BRA `(.L_x_17) ;  /* 0xfffffffc00ec9947 */ /* 0x002fea000383ffff */
[----:B------:R-:W-:Y:S01]  /*0e00*/  UIADD3 UR5, UR4, 0x24000, URZ ;  /* 0x0002400004057890 */ /* 0x000fe2000fffe03f */
[----:B------:R-:W-:Y:S01]  /*0e10*/  WARPGROUP.ARRIVE ;  /* 0x00000000000079c5 */ /* 0x000fe20000000000 */
[----:B------:R-:W-:Y:S02]  /*0e20*/  USHF.R.U32.HI UR4, URZ, 0x4, UR4 ;  /* 0x000000043f047899 */ /* 0x000fe40008011604 */
[----:B------:R-:W-:Y:S02]  /*0e30*/  USHF.R.U32.HI UR5, URZ, 0x4, UR5 ;  /* 0x000000043f057899 */ /* 0x000fe40008011605 */
[----:B------:R-:W-:Y:S02]  /*0e40*/  ULOP3.LUT UR4, UR4, 0x3fff, URZ, 0xc0, !UPT ;  /* 0x00003fff04047892 */ /* 0x000fe4000f8ec03f */
[----:B------:R-:W-:Y:S02]  /*0e50*/  ULOP3.LUT UR5, UR5, 0x3fff, URZ, 0xc0, !UPT ;  /* 0x00003fff05057892 */ /* 0x000fe4000f8ec03f */
[----:B------:R-:W-:-:S02]  /*0e60*/  ULOP3.LUT UR9, UR4, 0x10000, URZ, 0xfc, !UPT ;  /* 0x0001000004097892 */ /* 0x000fc4000f8efc3f */
[----:B------:R-:W-:Y:S02]  /*0e70*/  ULOP3.LUT UR10, UR5, 0x10000, URZ, 0xfc, !UPT ;  /* 0x00010000050a7892 */ /* 0x000fe4000f8efc3f */
[----:B------:R-:W-:Y:S01]  /*0e80*/  UIADD3 UR8, UR9, 0x200, URZ ;  /* 0x0000020009087890 */ /* 0x000fe2000fffe03f */
[----:B------:R-:W-:Y:S02]  /*0e90*/  UMOV UR5, 0x40000040 ;  /* 0x4000004000057882 */ /* 0x000fe40000000000 */
[----:B------:R-:W-:Y:S01]  /*0ea0*/  UMOV UR4, UR9 ;  /* 0x0000000900047c82 */ /* 0x000fe20008000000 */
[----:B------:R-:W-:Y:S01]  /*0eb0*/  UMOV UR7, 0x40000040 ;  /* 0x4000004000077882 */ /* 0x000fe20000000000 */
[----:B------:R-:W-:Y:S02]  /*0ec0*/  UMOV UR6, UR10 ;  /* 0x0000000a00067c82 */ /* 0x000fe40008000000 */
[----:B------:R-:W-:Y:S01]  /*0ed0*/  HGMMA.64x64x16.F32.BF16 R56, gdesc[UR4], RZ, !UPT ;  /* 0x00e00000043879f0 */ /* 0x000fe2000c7018ff */
[----:B------:R-:W-:Y:S01]  /*0ee0*/  UMOV UR4, UR8 ;  /* 0x0000000800047c82 */ /* 0x000fe20008000000 */
[----:B------:R-:W-:Y:S01]  /*0ef0*/  UMOV UR5, 0x40000040 ;  /* 0x4000004000057882 */ /* 0x000fe20000000000 */
[----:B------:R-:W-:Y:S01]  /*0f00*/  UIADD3 UR8, UR9, 0x202, URZ ;  /* 0x0000020209087890 */ /* 0x000fe2000fffe03f */
[----:B------:R-:W-:Y:S01]  /*0f10*/  HGMMA.64x64x16.F32.BF16 R24, gdesc[UR4], RZ, !UPT ;  /* 0x00e00000041879f0 */ /* 0x000fe2000c7018ff */
[----:B------:R-:W-:-:S02]  /*0f20*/  UIADD3 UR4, UR9, 0x2, URZ ;  /* 0x0000000209047890 */ /* 0x000fc4000fffe03f */
[----:B------:R-:W-:Y:S01]  /*0f30*/  UIADD3 UR6, UR10, 0x2, URZ ;  /* 0x000000020a067890 */ /* 0x000fe2000fffe03f */
[----:B------:R-:W-:Y:S01]  /*0f40*/  UMOV UR5, 0x40000040 ;  /* 0x4000004000057882 */ /* 0x000fe20000000000 */
[----:B------:R-:W-:-:S07]  /*0f50*/  UMOV UR7, 0x40000040 ;  /* 0x4000004000077882 */ /* 0x000fce0000000000 */
[----:B------:R-:W-:Y:S01]  /*0f60*/  HGMMA.64x64x16.F32.BF16 R56, gdesc[UR4], R56 ;  /* 0x00e00000043879f0 */ /* 0x000fe20008701838 */
[----:B------:R-:W-:Y:S01]  /*0f70*/  UMOV UR4, UR8 ;  /* 0x0000000800047c82 */ /* 0x000fe20008000000 */
[----:B------:R-:W-:Y:S01]  /*0f80*/  UMOV UR5, 0x40000040 ;  /* 0x4000004000057882 */ /* 0x000fe20000000000 */
[----:B------:R-:W-:Y:S01]  /*0f90*/  UIADD3 UR8, UR9, 0x204, URZ ;  /* 0x0000020409087890 */ /* 0x000fe2000fffe03f */
[----:B------:R-:W-:Y:S01]  /*0fa0*/  HGMMA.64x64x16.F32.BF16 R24, gdesc[UR4], R24 ;  /* 0x00e00000041879f0 */ /* 0x000fe20008701818 */
[----:B------:R-:W-:Y:S02]  /*0fb0*/  UIADD3 UR4, UR9, 0x4, URZ ;  /* 0x0000000409047890 */ /* 0x000fe4000fffe03f */
        /* <DEDUP_REMOVED lines=14> */
[----:B------:R-:W-:Y:S02]  /*10a0*/  UMOV UR5, 0x40000040 ;  /* 0x4000004000057882 */ /* 0x000fe40000000000 */
[----:B------:R-:W-:Y:S01]  /*10b0*/  HGMMA.64x64x16.F32.BF16 R24, gdesc[UR4], R24, gsb0 ;  /* 0x00e00000041879f0 */ /* 0x000fe20008001818 */
[----:B------:R-:W-:-:S05]  /*10c0*/  UMOV UR4, 0x1 ;  /* 0x0000000100047882 */ /* 0x000fca0000000000 */
.L_x_15:
[----:B0-----:R-:W-:-:S05]  /*10d0*/  VIMNMX R6, R5, 0x1, PT ;  /* 0x0000000105067848 */ /* 0x001fca0003fe0100 */
[----:B------:R-:W-:-:S05]  /*10e0*/  IMAD.IADD R6, R5, 0x1, -R6 ;  /* 0x0000000105067824 */ /* 0x000fca00078e0a06 */
[----:B------:R-:W-:-:S13]  /*10f0*/  ISETP.GE.AND P1, PT, R6, 0x1, PT ;  /* 0x000000010600780c */ /* 0x000fda0003f26270 */
[----:B------:R-:W-:Y:S05]  /*1100*/  @!P1 BRA `(.L_x_18) ;  /* 0x00000004005c9947 */ /* 0x000fea0003800000 */
[----:B------:R-:W0:Y:S01]  /*1110*/  S2UR UR6, SR_CgaCtaId ;  /* 0x00000000000679c3 */ /* 0x000e220000008800 */
[----:B------:R-:W-:Y:S01]  /*1120*/  UMOV UR5, 0x400 ;  /* 0x0000040000057882 */ /* 0x000fe20000000000 */
[----:B------:R-:W-:Y:S01]  /*1130*/  LOP3.LUT R11, R3, 0x1, RZ, 0xfc, !PT ;  /* 0x00000001030b7812 */ /* 0x000fe200078efcff */
[----:B------:R-:W-:Y:S01]  /*1140*/  IMAD.MOV.U32 R10, RZ, RZ, RZ ;  /* 0x000000ffff0a7224 */ /* 0x000fe200078e00ff */
[----:B------:R-:W-:Y:S01]  /*1150*/  UISETP.NE.U32.AND UP0, UPT, UR4, URZ, UPT ;  /* 0x0000003f0400728c */ /* 0x000fe2000bf05070 */
[----:B------:R-:W-:Y:S02]  /*1160*/  IMAD.MOV.U32 R5, RZ, RZ, R6 ;  /* 0x000000ffff057224 */ /* 0x000fe400078e0006 */
[----:B------:R-:W-:Y:S01]  /*1170*/  IMAD.MOV.U32 R7, RZ, RZ, RZ ;  /* 0x000000ffff077224 */ /* 0x000fe200078e00ff */
[----:B0-----:R-:W-:-:S04]  /*1180*/  ULEA UR14, UR6, UR5, 0x18 ;  /* 0x00000005060e7291 */ /* 0x001fc8000f8ec03f */
[----:B------:R-:W-:Y:S02]  /*1190*/  UIADD3 UR6, UR14, 0x24000, URZ ;  /* 0x000240000e067890 */ /* 0x000fe4000fffe03f */
[----:B------:R-:W-:Y:S02]  /*11a0*/  USHF.R.U32.HI UR5, URZ, 0x4, UR14 ;  /* 0x000000043f057899 */ /* 0x000fe4000801160e */
[----:B------:R-:W-:Y:S02]  /*11b0*/  USHF.R.U32.HI UR6, URZ, 0x4, UR6 ;  /* 0x000000043f067899 */ /* 0x000fe40008011606 */
[----:B------:R-:W-:Y:S02]  /*11c0*/  ULOP3.LUT UR5, UR5, 0x3fff, URZ, 0xc0, !UPT ;  /* 0x00003fff05057892 */ /* 0x000fe4000f8ec03f */
[----:B------:R-:W-:Y:S02]  /*11d0*/  ULOP3.LUT UR6, UR6, 0x3fff, URZ, 0xc0, !UPT ;  /* 0x00003fff06067892 */ /* 0x000fe4000f8ec03f */
[----:B------:R-:W-:-:S02]  /*11e0*/  ULOP3.LUT UR15, UR5, 0x10000, URZ, 0xfc, !UPT ;  /* 0x00010000050f7892 */ /* 0x000fc4000f8efc3f */
[----:B------:R-:W-:-:S12]  /*11f0*/  ULOP3.LUT UR16, UR6, 0x10000, URZ, 0xfc, !UPT ;  /* 0x0001000006107892 */ /* 0x000fd8000f8efc3f */
.L_x_23:
[----:B------:R-:W-:-:S13]  /*1200*/  ISETP.NE.AND P2, PT, R11, 0x3, PT ;  /* 0x000000030b00780c */ /* 0x000fda0003f45270 */
[----:B------:R-:W-:Y:S05]  /*1210*/  @!P2 BRA `(.L_x_19) ;  /* 0x000000000004a947 */ /* 0x000fea0003800000 */
[----:B------:R-:W-:Y:S01]  /*1220*/  BPT.TRAP 0x1 ;  /* 0x000000040000795c */ /* 0x000fe20000300000 */
.L_x_19:
[----:B------:R-:W-:Y:S01]  /*1230*/  SHF.L.U32 R8, R10, 0x1f, RZ ;  /* 0x0000001f0a087819 */ /* 0x000fe200000006ff */
[----:B------:R-:W-:-:S12]  /*1240*/  ULEA UR5, UR4, UR14, 0x3 ;  /* 0x0000000e04057291 */ /* 0x000fd8000f8e183f */
.L_x_20:
[----:B0-----:R-:W-:-:S04]  /*1250*/  IMAD.U32 R9, RZ, RZ, UR5 ;  /* 0x00000005ff097e24 */ /* 0x001fc8000f8e00ff */
[----:B------:R0:W1:Y:S03]  /*1260*/  SYNCS.PHASECHK.TRANS64.TRYWAIT P1, [R9+URZ+0x36000], R8 ;  /* 0x03600008090075a7 */ /* 0x000066000802017f */
[----:B-1----:R-:W-:Y:S05]  /*1270*/  @!P1 NANOSLEEP.SYNCS 0x989680 ;  /* 0x009896800000995d */ /* 0x002fea0003900000 */
[----:B------:R-:W1:Y:S02]  /*1280*/  @!P1 SYNCS.PHASECHK.TRANS64 P1, [R9+URZ+0x36000], R8 ;  /* 0x03600008090095a7 */ /* 0x000e64000802007f */
[----:B-1----:R-:W-:Y:S05]  /*1290*/  @!P1 BRA `(.L_x_20) ;  /* 0xfffffffc00ec9947 */ /* 0x002fea000383ffff */
[----:B------:R-:W-:Y:S01]  /*12a0*/  ULEA UR6, UR4, UR15, 0xa ;  /* 0x0000000f04067291 */ /* 0x000fe2000f8e503f */
[----:B------:R-:W-:Y:S01]  /*12b0*/  WARPGROUP.ARRIVE ;  /* 0x00000000000079c5 */ /* 0x000fe20000000000 */
[----:B------:R-:W-:Y:S02]  /*12c0*/  ULEA UR5, UR4, UR16, 0x9 ;  /* 0x0000001004057291 */ /* 0x000fe4000f8e483f */
[----:B------:R-:W-:Y:S01]  /*12d0*/  UIADD3 UR7, UR6, 0x200, URZ ;  /* 0x0000020006077890 */ /* 0x000fe2000fffe03f */
[----:B------:R-:W-:Y:S02]  /*12e0*/  UMOV UR11, 0x40000040 ;  /* 0x40000040000b7882 */ /* 0x000fe40000000000 */
[----:B------:R-:W-:Y:S01]  /*12f0*/  UMOV UR8, UR6 ;  /* 0x0000000600087c82 */ /* 0x000fe20008000000 */
[----:B------:R-:W-:Y:S01]  /*1300*/  UMOV UR9, 0x40000040 ;  /* 0x4000004000097882 */ /* 0x000fe20000000000 */
[----:B------:R-:W-:Y:S02]  /*1310*/  UMOV UR10, UR5 ;  /* 0x00000005000a7c82 */ /* 0x000fe40008000000 */
[----:B------:R-:W-:Y:S01]  /*1320*/  HGMMA.64x64x16.F32.BF16 R56, gdesc[UR8], R56, UP0 ;  /* 0x00e00000083879f0 */ /* 0x000fe2000bf01838 */
[----:B------:R-:W-:Y:S01]  /*1330*/  UMOV UR8, UR7 ;  /* 0x0000000700087c82 */ /* 0x000fe20008000000 */
[----:B------:R-:W-:Y:S01]  /*1340*/  UMOV UR9, 0x40000040 ;  /* 0x4000004000097882 */ /* 0x000fe20000000000 */
[----:B------:R-:W-:Y:S01]  /*1350*/  UIADD3 UR7, UR6, 0x202, URZ ;  /* 0x0000020206077890 */ /* 0x000fe2000fffe03f */
[----:B------:R-:W-:Y:S01]  /*1360*/  HGMMA.64x64x16.F32.BF16 R24, gdesc[UR8], R24, UP0 ;  /* 0x00e00000081879f0 */ /* 0x000fe2000bf01818 */
        /* <DEDUP_REMOVED lines=16> */
[----:B------:R-:W-:Y:S01]  /*1470*/  HGMMA.64x64x16.F32.BF16 R24, gdesc[UR8], R24 ;  /* 0x00e00000081879f0 */ /* 0x000fe20008701818 */
[----:B------:R-:W-:Y:S02]  /*1480*/  UIADD3 UR10, UR5, 0x6, URZ ;  /* 0x00000006050a7890 */ /* 0x000fe4000fffe03f */
[----:B------:R-:W-:Y:S02]  /*1490*/  UIADD3 UR8, UR6, 0x6, URZ ;  /* 0x0000000606087890 */ /* 0x000fe4000fffe03f */
[----:B------:R-:W-:Y:S01]  /*14a0*/  UIADD3 UR6, UR6, 0x206, URZ ;  /* 0x0000020606067890 */ /* 0x000fe2000fffe03f */
[----:B------:R-:W-:Y:S01]  /*14b0*/  UMOV UR11, 0x40000040 ;  /* 0x40000040000b7882 */ /* 0x000fe20000000000 */
[----:B------:R-:W-:-:S05]  /*14c0*/  UMOV UR9, 0x40000040 ;  /* 0x4000004000097882 */ /* 0x000fca0000000000 */
[----:B------:R-:W-:Y:S01]  /*14d0*/  HGMMA.64x64x16.F32.BF16 R56, gdesc[UR8], R56 ;  /* 0x00e00000083879f0 */ /* 0x000fe20008701838 */
[----:B------:R-:W-:Y:S01]  /*14e0*/  UMOV UR8, UR6 ;  /* 0x0000000600087c82 */ /* 0x000fe20008000000 */
[----:B------:R-:W-:Y:S02]  /*14f0*/  UMOV UR9, 0x40000040 ;  /* 0x4000004000097882 */ /* 0x000fe40000000000 */
[----:B------:R-:W-:Y:S03]  /*1500*/  HGMMA.64x64x16.F32.BF16 R24, gdesc[UR8], R24, gsb0 ;  /* 0x00e00000081879f0 */ /* 0x000fe60008001818 */
[----:B------:R-:W-:Y:S02]  /*1510*/  WARPGROUP.DEPBAR.LE gsb0, 0x1 ;  /* 0x00008000000079c5 */ /* 0x000fe40000010100 */
[----:B------:R-:W-:Y:S05]  /*1520*/  @!P2 BRA `(.L_x_21) ;  /* 0x000000000004a947 */ /* 0x000fea0003800000 */
[----:B------:R-:W-:Y:S01]  /*1530*/  BPT.TRAP 0x1 ;  /* 0x000000040000795c */ /* 0x000fe20000300000 */
.L_x_21:
[----:B------:R-:W-:-:S13]  /*1540*/  ISETP.NE.AND P1, PT, R4, RZ, PT ;  /* 0x000000ff0400720c */ /* 0x000fda0003f25270 */
[----:B0-----:R-:W-:-:S05]  /*1550*/  @P1 LEA R8, R7, UR14, 0x3 ;  /* 0x0000000e07081c11 */ /* 0x001fca000f8e18ff */
[----:B------:R-:W-:-:S05]  /*1560*/  @P1 VIADD R9, R8, 0x36048 ;  /* 0x0003604808091836 */ /* 0x000fca0000000000 */
[----:B------:R-:W-:-:S04]  /*1570*/  @P1 PRMT R9, R2, 0x654, R9 ;  /* 0x0000065402091816 */ /* 0x000fc80000000009 */
[----:B------:R0:W-:Y:S01]  /*1580*/  @P1 SYNCS.ARRIVE.TRANS64.RED.A1T0 RZ, [R9+URZ], RZ ;  /* 0x000000ff09ff19a7 */ /* 0x0001e2000810043f */
[----:B------:R-:W-:-:S13]  /*1590*/  ISETP.GT.U32.AND P1, PT, R3, 0x1, PT ;  /* 0x000000010300780c */ /* 0x000fda0003f24070 */
[----:B0-----:R-:W-:Y:S05]  /*15a0*/  @P1 BRA `(.L_x_22) ;  /* 0x0000000000041947 */ /* 0x001fea0003800000 */
[----:B------:R-:W-:Y:S01]  /*15b0*/  BPT.TRAP 0x1 ;  /* 0x000000040000795c */ /* 0x000fe20000300000 */
.L_x_22:
[----:B------:R-:W-:Y:S01]  /*15c0*/  UIADD3 UR4, UR4, 0x1, URZ ;  /* 0x0000000104047890 */ /* 0x000fe2000fffe03f */
[----:B------:R-:W-:Y:S01]  /*15d0*/  ISETP.GT.AND P2, PT, R5, 0x1, PT ;  /* 0x000000010500780c */ /* 0x000fe20003f44270 */
[----:B------:R-:W-:Y:S02]  /*15e0*/  VIADD R7, R7, 0x1 ;  /* 0x0000000107077836 */ /* 0x000fe40000000000 */
[----:B------:R-:W-:Y:S01]  /*15f0*/  UISETP.NE.AND UP0, UPT, UR4, 0x9, UPT ;  /* 0x000000090400788c */ /* 0x000fe2000bf05270 */
[----:B------:R-:W-:Y:S02]  /*1600*/  VIADD R5, R5, 0xffffffff ;  /* 0xffffffff05057836 */ /* 0x000fe40000000000 */
[C---:B------:R-:W-:Y:S01]  /*1610*/  ISETP.NE.AND P1, PT, R7.reuse, 0x9, PT ;  /* 0x000000090700780c */ /* 0x040fe20003f25270 */
[----:B------:R-:W-:Y:S02]  /*1620*/  USEL UR5, URZ, 0x1, UP0 ;  /* 0x000000013f057887 */ /* 0x000fe40008000000 */
[----:B------:R-:W-:Y:S01]  /*1630*/  USEL UR4, UR4, URZ, UP0 ;  /* 0x0000003f04047287 */ /* 0x000fe20008000000 */
[----:B------:R-:W-:Y:S01]  /*1640*/  SEL R7, R7, RZ, P1 ;  /* 0x000000ff07077207 */ /* 0x000fe20000800000 */
[----:B------:R-:W-:-:S02]  /*1650*/  UPLOP3.LUT UP0, UPT, UPT, UPT, UPT, 0x80, 0x0 ;  /* 0x000000000000789c */ /* 0x000fc40003f0f070 */
[----:B------:R-:W-:Y:S01]  /*1660*/  LOP3.LUT R10, R10, UR5, RZ, 0x3c, !PT ;  /* 0x000000050a0a7c12 */ /* 0x000fe2000f8e3cff */
[----:B------:R-:W-:Y:S08]  /*1670*/  @P2 BRA `(.L_x_23) ;  /* 0xfffffff800e02947 */ /* 0x000ff0000383ffff */
.L_x_18:
[----:B------:R-:W-:Y:S02]  /*1680*/  WARPGROUP.DEPBAR.LE gsb0, 0x0 ;  /* 0x00008000000079c5 */ /* 0x000fe40000010000 */
[----:B------:R-:W-:Y:S05]  /*1690*/  @!P0 BRA `(.L_x_24) ;  /* 0x0000000000548947 */ /* 0x000fea0003800000 */
[----:B------:R-:W-:-:S04]  /*16a0*/  LOP3.LUT R5, R3, 0x1, RZ, 0xfc, !PT ;  /* 0x0000000103057812 */ /* 0x000fc800078efcff */
[----:B------:R-:W-:-:S13]  /*16b0*/  ISETP.NE.AND P0, PT, R5, 0x3, PT ;  /* 0x000000030500780c */ /* 0x000fda0003f05270 */
[----:B------:R-:W-:Y:S05]  /*16c0*/  @!P0 BRA `(.L_x_25) ;  /* 0x0000000000048947 */ /* 0x000fea0003800000 */
[----:B------:R-:W-:Y:S01]  /*16d0*/  BPT.TRAP 0x1 ;  /* 0x000000040000795c */ /* 0x000fe20000300000 */
.L_x_25:
[----:B------:R-:W-:Y:S01]  /*16e0*/  ISETP.NE.AND P0, PT, R4, RZ, PT ;  /* 0x000000ff0400720c */ /* 0x000fe20003f05270 */
[----:B------:R-:W-:Y:S01]  /*16f0*/  BSSY B0, `(.L_x_26) ;  /* 0x000000d000007945 */ /* 0x000fe20003800000 */
[----:B------:R-:W-:-:S11]  /*1700*/  ISETP.GT.U32.AND P1, PT, R3, 0x1, PT ;  /* 0x000000010300780c */ /* 0x000fd60003f24070 */
[----:B------:R-:W-:Y:S05]  /*1710*/  @!P0 BRA `(.L_x_27) ;  /* 0x0000000000288947 */ /* 0x000fea0003800000 */
[----:B------:R-:W0:Y:S01]  /*1720*/  S2R R8, SR_CgaCtaId ;  /* 0x0000000000087919 */ /* 0x000e220000008800 */
[----:B------:R-:W-:Y:S01]  /*1730*/  IMAD.WIDE.U32 R4, R6, 0x38e38e39, RZ ;  /* 0x38e38e3906047825 */ /* 0x000fe200078e00ff */
[----:B------:R-:W-:-:S04]  /*1740*/  MOV R3, 0x400 ;  /* 0x0000040000037802 */ /* 0x000fc80000000f00 */
[----:B------:R-:W-:-:S05]  /*1750*/  SHF.R.U32.HI R5, RZ, 0x1, R5 ;  /* 0x00000001ff057819 */ /* 0x000fca0000011605 */
[----:B------:R-:W-:Y:S01]  /*1760*/  IMAD R6, R5, -0x9, R6 ;  /* 0xfffffff705067824 */ /* 0x000fe200078e0206 */
[----:B0-----:R-:W-:-:S05]  /*1770*/  LEA R3, R8, R3, 0x18 ;  /* 0x0000000308037211 */ /* 0x001fca00078ec0ff */
[----:B------:R-:W-:-:S04]  /*1780*/  IMAD R6, R6, 0x8, R3 ;  /* 0x0000000806067824 */ /* 0x000fc800078e0203 */
[----:B------:R-:W-:-:S05]  /*1790*/  VIADD R3, R6, 0x36048 ;  /* 0x0003604806037836 */ /* 0x000fca0000000000 */
[----:B------:R-:W-:-:S04]  /*17a0*/  PRMT R3, R2, 0x654, R3 ;  /* 0x0000065402037816 */ /* 0x000fc80000000003 */
[----:B------:R0:W-:Y:S03]  /*17b0*/  SYNCS.ARRIVE.TRANS64.RED.A1T0 RZ, [R3+URZ], RZ ;  /* 0x000000ff03ff79a7 */ /* 0x0001e6000810043f */
.L_x_27:
[----:B------:R-:W-:Y:S05]  /*17c0*/  BSYNC B0 ;  /* 0x0000000000007941 */ /* 0x000fea0003800000 */
.L_x_26:
[----:B------:R-:W-:Y:S05]  /*17d0*/  @P1 BRA `(.L_x_24) ;  /* 0x0000000000041947 */ /* 0x000fea0003800000 */
[----:B------:R-:W-:Y:S01]  /*17e0*/  BPT.TRAP 0x1 ;  /* 0x000000040000795c */ /* 0x000fe20000300000 */
.L_x_24:
[----:B------:R-:W0:Y:S01]  /*17f0*/  S2R R2, SR_TID.X ;  /* 0x0000000000027919 */ /* 0x000e220000002100 */
[----:B------:R-:W-:Y:S01]  /*1800*/  ULDC.64 UR4, c[0x0][0x280] ;  /* 0x0000a00000047ab9 */ /* 0x000fe20000000a00 */
[----:B------:R-:W1:Y:S01]  /*1810*/  S2R R4, SR_CTAID.Y ;  /* 0x0000000000047919 */ /* 0x000e620000002600 */
[----:B------:R-:W2:Y:S01]  /*1820*/  S2R R9, SR_CTAID.X ;  /* 0x0000000000097919 */ /* 0x000ea20000002500 */
[----:B0-----:R-:W-:-:S04]  /*1830*/  SHF.R.S32.HI R3, RZ, 0x1f, R2 ;  /* 0x0000001fff037819 */ /* 0x001fc80000011402 */
[----:B------:R-:W-:Y:S01]  /*1840*/  LEA.HI R3, R3, R2, RZ, 0x7 ;  /* 0x0000000203037211 */ /* 0x000fe200078f38ff */
[----:B-1----:R-:W-:-:S03]  /*1850*/  IMAD.SHL.U32 R4, R4, 0x40, RZ ;  /* 0x0000004004047824 */ /* 0x002fc600078e00ff */
[----:B------:R-:W-:Y:S01]  /*1860*/  LOP3.LUT R3, R3, 0xffffff80, RZ, 0xc0, !PT ;  /* 0xffffff8003037812 */ /* 0x000fe200078ec0ff */
[----:B--2---:R-:W-:Y:S01]  /*1870*/  IMAD.SHL.U32 R8, R9, 0x80, RZ ;  /* 0x0000008009087824 */ /* 0x004fe200078e00ff */
[----:B------:R-:W-:-:S03]  /*1880*/  ISETP.GE.AND P0, PT, R4, UR5, PT ;  /* 0x0000000504007c0c */ /* 0x000fc6000bf06270 */
[----:B------:R-:W-:Y:S01]  /*1890*/  IMAD.IADD R10, R2, 0x1, -R3 ;  /* 0x00000001020a7824 */ /* 0x000fe200078e0a03 */
[----:B------:R-:W-:-:S04]  /*18a0*/  ISETP.GE.OR P0, PT, R8, UR4, P0 ;  /* 0x0000000408007c0c */ /* 0x000fc80008706670 */
[----:B------:R-:W-:-:S04]  /*18b0*/  SHF.R.S32.HI R7, RZ, 0x1f, R10 ;  /* 0x0000001fff077819 */ /* 0x000fc8000001140a */
[----:B------:R-:W-:-:S04]  /*18c0*/  LEA.HI R2, R7, R10, RZ, 0x2 ;  /* 0x0000000a07027211 */ /* 0x000fc800078f10ff */
[--C-:B------:R-:W-:Y:S02]  /*18d0*/  SHF.R.S32.HI R16, RZ, 0x2, R2.reuse ;  /* 0x00000002ff107819 */ /* 0x100fe40000011402 */
[----:B------:R-:W-:-:S04]  /*18e0*/  SHF.R.S32.HI R3, RZ, 0x1f, R2 ;  /* 0x0000001fff037819 */ /* 0x000fc80000011402 */
[----:B------:R-:W-:-:S04]  /*18f0*/  LEA.HI R3, R3, R16, RZ, 0x3 ;  /* 0x0000001003037211 */ /* 0x000fc800078f18ff */
[----:B------:R-:W-:Y:S01]  /*1900*/  LOP3.LUT R17, R3, 0xfffffff8, RZ, 0xc0, !PT ;  /* 0xfffffff803117812 */ /* 0x000fe200078ec0ff */
[----:B------:R-:W-:Y:S06]  /*1910*/  @P0 EXIT ;  /* 0x000000000000094d */ /* 0x000fec0003800000 */
[----:B------:R-:W-:Y:S01]  /*1920*/  LOP3.LUT R5, R2, 0x7ffffffc, RZ, 0xc0, !PT ;  /* 0x7ffffffc02057812 */ /* 0x000fe200078ec0ff */
[----:B------:R-:W-:Y:S01]  /*1930*/  IMAD.IADD R16, R16, 0x1, -R17 ;  /* 0x0000000110107824 */ /* 0x000fe200078e0a11 */
[----:B------:R-:W0:Y:S01]  /*1940*/  LDC.64 R2, c[0x0][0x5d0] ;  /* 0x00017400ff027b82 */ /* 0x000e220000000a00 */
[----:B------:R-:W-:Y:S02]  /*1950*/  LEA.HI R6, R7, R10, RZ, 0x5 ;  /* 0x0000000a07067211 */ /* 0x000fe400078f28ff */
[----:B------:R-:W-:Y:S01]  /*1960*/  IMAD.IADD R5, R10, 0x1, -R5 ;  /* 0x000000010a057824 */ /* 0x000fe200078e0a05 */
[----:B------:R-:W-:Y:S02]  /*1970*/  SHF.R.S32.HI R17, RZ, 0x1f, R16 ;  /* 0x0000001fff117819 */ /* 0x000fe40000011410 */
[----:B------:R-:W-:Y:S01]  /*1980*/  SHF.R.S32.HI R11, RZ, 0x5, R6 ;  /* 0x00000005ff0b7819 */ /* 0x000fe20000011406 */
[----:B------:R-:W-:Y:S01]  /*1990*/  IMAD.SHL.U32 R5, R5, 0x2, RZ ;  /* 0x0000000205057824 */ /* 0x000fe200078e00ff */
[----:B----45:R-:W-:Y:S01]  /*19a0*/  FSETP.NEU.AND P1, PT, R14, RZ, PT ;  /* 0x000000ff0e00720b */ /* 0x030fe20003f2d000 */
[----:B------:R-:W-:-:S03]  /*19b0*/  IMAD.WIDE R6, R9, 0x80, R16 ;  /* 0x0000008009067825 */ /* 0x000fc600078e0210 */
[----:B------:R-:W-:Y:S01]  /*19c0*/  SHF.R.S32.HI R9, RZ, 0x1f, R5 ;  /* 0x0000001fff097819 */ /* 0x000fe20000011405 */
[C---:B------:R-:W-:Y:S01]  /*19d0*/  IMAD R13, R11.reuse, -0x10, -R8 ;  /* 0xfffffff00b0d7824 */ /* 0x040fe200078e0a08 */
[C---:B------:R-:W-:Y:S01]  /*19e0*/  IADD3 R8, P0, R4.reuse, R5, RZ ;  /* 0x0000000504087210 */ /* 0x040fe20007f1e0ff */
[----:B------:R-:W-:Y:S01]  /*19f0*/  IMAD.WIDE R6, R11, 0x10, R6 ;  /* 0x000000100b067825 */ /* 0x000fe200078e0206 */
[----:B---3--:R-:W-:Y:S02]  /*1a00*/  IADD3 R15, -R5, UR5, -R4 ;  /* 0x00000005050f7c10 */ /* 0x008fe4000fffe904 */
[----:B------:R-:W-:Y:S02]  /*1a10*/  LEA.HI.X.SX32 R9, R4, R9, 0x1, P0 ;  /* 0x0000000904097211 */ /* 0x000fe400000f0eff */
[----:B------:R-:W-:Y:S02]  /*1a20*/  IADD3 R16, R13, UR4, -R16 ;  /* 0x000000040d107c10 */ /* 0x000fe4000fffe810 */
[----:B------:R-:W-:Y:S01]  /*1a30*/  ISETP.GT.AND P4, PT, R15, RZ, PT ;  /* 0x000000ff0f00720c */ /* 0x000fe20003f84270 */
[-C--:B0-----:R-:W-:Y:S01]  /*1a40*/  IMAD R4, R7, R2.reuse, RZ ;  /* 0x0000000207047224 */ /* 0x081fe200078e02ff */
[----:B------:R-:W-:Y:S01]  /*1a50*/  SHF.L.U64.HI R19, R2, 0x3, R3 ;  /* 0x0000000302137819 */ /* 0x000fe20000010203 */
[----:B------:R-:W-:Y:S01]  /*1a60*/  IMAD.WIDE.U32 R10, R6, R2, R8 ;  /* 0x00000002060a7225 */ /* 0x000fe200078e0008 */
[----:B------:R-:W-:-:S02]  /*1a70*/  P2R R5, PR, RZ, 0x10 ;  /* 0x00000010ff057803 */ /* 0x000fc40000000000 */
[----:B------:R-:W-:Y:S01]  /*1a80*/  ISETP.GT.AND P0, PT, R16, RZ, P4 ;  /* 0x000000ff1000720c */ /* 0x000fe20002704270 */
[----:B------:R-:W-:Y:S01]  /*1a90*/  IMAD R13, R6, R3, R4 ;  /* 0x00000003060d7224 */ /* 0x000fe200078e0204 */
[C---:B------:R-:W-:Y:S01]  /*1aa0*/  SHF.L.U64.HI R18, R2.reuse, 0x6, R3 ;  /* 0x0000000602127819 */ /* 0x040fe20000010203 */
[C---:B------:R-:W-:Y:S02]  /*1ab0*/  IMAD.SHL.U32 R20, R2.reuse, 0x8, RZ ;  /* 0x0000000802147824 */ /* 0x040fe400078e00ff */
[----:B------:R-:W-:Y:S02]  /*1ac0*/  IMAD.SHL.U32 R17, R2, 0x40, RZ ;  /* 0x0000004002117824 */ /* 0x000fe400078e00ff */
[----:B------:R-:W-:Y:S01]  /*1ad0*/  IMAD.IADD R13, R11, 0x1, R13 ;  /* 0x000000010b0d7824 */ /* 0x000fe200078e020d */
[----:B------:R-:W-:Y:S06]  /*1ae0*/  @!P1 BRA `(.L_x_28) ;  /* 0x00000030008c9947 */ /* 0x000fec0003800000 */
[----:B------:R-:W-:Y:S01]  /*1af0*/  ULDC.64 UR6, c[0x0][0x5b0] ;  /* 0x00016c0000067ab9 */ /* 0x000fe20000000a00 */
[----:B------:R-:W-:Y:S01]  /*1b00*/  ULDC.64 UR8, c[0x0][0x5a8] ;  /* 0x00016a0000087ab9 */ /* 0x000fe20000000a00 */
[----:B------:R-:W-:Y:S01]  /*1b10*/  IMAD R21, R7, UR6, RZ ;  /* 0x0000000607157c24 */ /* 0x000fe2000f8e02ff */
[----:B------:R-:W-:Y:S01]  /*1b20*/  ULDC.64 UR4, c[0x0][0x5c8] ;  /* 0x0001720000047ab9 */ /* 0x000fe20000000a00 */
[----:B------:R-:W-:-:S04]  /*1b30*/  IMAD.WIDE.U32 R2, R6, UR6, R8 ;  /* 0x0000000606027c25 */ /* 0x000fc8000f8e0008 */
[----:B------:R-:W-:Y:S01]  /*1b40*/  IMAD R21, R6, UR7, R21 ;  /* 0x0000000706157c24 */ /* 0x000fe2000f8e0215 */
[----:B------:R-:W-:-:S03]  /*1b50*/  LEA R4, P1, R2, UR8, 0x1 ;  /* 0x0000000802047c11 */ /* 0x000fc6000f8208ff */
[----:B------:R-:W-:-:S05]  /*1b60*/  IMAD.IADD R3, R3, 0x1, R21 ;  /* 0x0000000103037824 */ /* 0x000fca00078e0215 */
[----:B------:R-:W-:-:S05]  /*1b70*/  LEA.HI.X R5, R2, UR9, R3, 0x1, P1 ;  /* 0x0000000902057c11 */ /* 0x000fca00088f0c03 */
[----:B------:R-:W2:Y:S01]  /*1b80*/  @P0 LDG.E.LTC128B.U16 R22, desc[UR12][R4.64] ;  /* 0x0000000c04160981 */ /* 0x000ea2000c1e1520 */
[----:B------:R-:W-:Y:S01]  /*1b90*/  ISETP.GT.AND P3, PT, R15, 0x1, PT ;  /* 0x000000010f00780c */ /* 0x000fe20003f64270 */
[----:B------:R-:W-:Y:S01]  /*1ba0*/  BSSY B0, `(.L_x_29) ;  /* 0x000000c000007945 */ /* 0x000fe20003800000 */
[----:B------:R-:W-:Y:S02]  /*1bb0*/  LEA R2, P2, R10, UR4, 0x1 ;  /* 0x000000040a027c11 */ /* 0x000fe4000f8408ff */
[----:B------:R-:W-:Y:S01]  /*1bc0*/  ISETP.GT.AND P1, PT, R16, RZ, P3 ;  /* 0x000000ff1000720c */ /* 0x000fe20001f24270 */
[----:B--2---:R-:W-:-:S04]  /*1bd0*/  IMAD.U32 R3, R22, 0x10000, RZ ;  /* 0x0001000016037824 */ /* 0x004fc800078e00ff */
[----:B------:R-:W-:-:S04]  /*1be0*/  FMUL R3, R3, R14 ;  /* 0x0000000e03037220 */ /* 0x000fc80000400000 */
[----:B------:R-:W-:-:S05]  /*1bf0*/  FFMA R3, R56, R0, R3 ;  /* 0x0000000038037223 */ /* 0x000fca0000000003 */
[----:B------:R-:W-:Y:S02]  /*1c00*/  F2FP.BF16.F32.PACK_AB R11, RZ, R3 ;  /* 0x00000003ff0b723e */ /* 0x000fe400000010ff */
[----:B------:R-:W-:Y:S02]  /*1c10*/  P2R R3, PR, RZ, 0x8 ;  /* 0x00000008ff037803 */ /* 0x000fe40000000000 */
[----:B------:R-:W-:-:S05]  /*1c20*/  LEA.HI.X R3, R10, UR5, R13, 0x1, P2 ;  /* 0x000000050a037c11 */ /* 0x000fca00090f0c0d */
[----:B------:R0:W-:Y:S01]  /*1c30*/  @P0 STG.E.U16 desc[UR12][R2.64], R11 ;  /* 0x0000000b02000986 */ /* 0x0001e2000c10150c */
[----:B------:R-:W-:Y:S05]  /*1c40*/  @!P1 BRA `(.L_x_30) ;  /* 0x0000000000049947 */ /* 0x000fea0003800000 */
[----:B------:R1:W5:Y:S02]  /*1c50*/  LDG.E.LTC128B.U16 R22, desc[UR12][R4.64+0x2] ;  /* 0x0000020c04167981 */ /* 0x000364000c1e1520 */
.L_x_30:
[----:B------:R-:W-:Y:S05]  /*1c60*/  BSYNC B0 ;  /* 0x0000000000007941 */ /* 0x000fea0003800000 */
.L_x_29:
[----:B------:R-:W-:Y:S01]  /*1c70*/  USHF.L.U32 UR4, UR6, 0x3, URZ ;  /* 0x0000000306047899 */ /* 0x000fe2000800063f */
[----:B-----5:R-:W-:Y:S01]  /*1c80*/  IMAD.U32 R13, R22, 0x10000, RZ ;  /* 0x00010000160d7824 */ /* 0x020fe200078e00ff */
[----:B------:R-:W-:Y:S01]  /*1c90*/  USHF.L.U64.HI UR5, UR6, 0x3, UR7 ;  /* 0x0000000306057899 */ /* 0x000fe20008010207 */
[----:B------:R-:W-:Y:S02]  /*1ca0*/  ISETP.GT.AND P0, PT, R16, 0x8, P4 ;  /* 0x000000081000780c */ /* 0x000fe40002704270 */
[----:B------:R-:W-:Y:S01]  /*1cb0*/  FMUL R56, R13, R14 ;  /* 0x0000000e0d387220 */ /* 0x000fe20000400000 */
[----:B------:R-:W-:Y:S02]  /*1cc0*/  IMAD.U32 R10, RZ, RZ, UR4 ;  /* 0x00000004ff0a7e24 */ /* 0x000fe4000f8e00ff */
[----:B0-----:R-:W-:Y:S02]  /*1cd0*/  IMAD.U32 R11, RZ, RZ, UR5 ;  /* 0x00000005ff0b7e24 */ /* 0x001fe4000f8e00ff */
[----:B------:R-:W-:Y:S01]  /*1ce0*/  FFMA R56, R57, R0, R56 ;  /* 0x0000000039387223 */ /* 0x000fe20000000038 */
[----:B------:R-:W-:-:S04]  /*1cf0*/  IMAD.WIDE.U32 R12, R6, UR6, R10 ;  /* 0x00000006060c7c25 */ /* 0x000fc8000f8e000a */
[----:B------:R-:W-:Y:S02]  /*1d00*/  F2FP.BF16.F32.PACK_AB R57, RZ, R56 ;  /* 0x00000038ff39723e */ /* 0x000fe400000010ff */
[----:B------:R-:W-:-:S03]  /*1d10*/  IADD3 R23, P2, R8, R12, RZ ;  /* 0x0000000c08177210 */ /* 0x000fc60007f5e0ff */
[----:B------:R0:W-:Y:S01]  /*1d20*/  @P1 STG.E.U16 desc[UR12][R2.64+0x2], R57 ;  /* 0x0000023902001986 */ /* 0x0001e2000c10150c */
[----:B------:R-:W-:Y:S02]  /*1d30*/  IADD3.X R56, R9, R21, R13, P2, !PT ;  /* 0x0000001509387210 */ /* 0x000fe400017fe40d */
[----:B------:R-:W-:-:S04]  /*1d40*/  LEA R12, P2, R23, UR8, 0x1 ;  /* 0x00000008170c7c11 */ /* 0x000fc8000f8408ff */
[----:B------:R-:W-:-:S05]  /*1d50*/  LEA.HI.X R13, R23, UR9, R56, 0x1, P2 ;  /* 0x00000009170d7c11 */ /* 0x000fca00090f0c38 */
[----:B------:R-:W2:Y:S01]  /*1d60*/  @P0 LDG.E.LTC128B.U16 R22, desc[UR12][R12.64] ;  /* 0x0000000c0c160981 */ /* 0x000ea2000c1e1520 */
[C---:B------:R-:W-:Y:S01]  /*1d70*/  IMAD.SHL.U32 R23, R20.reuse, 0x2, RZ ;  /* 0x0000000214177824 */ /* 0x040fe200078e00ff */
[----:B------:R-:W-:Y:S01]  /*1d80*/  SHF.L.U64.HI R19, R20, 0x1, R19 ;  /* 0x0000000114137819 */ /* 0x000fe20000010213 */
[----:B------:R-:W-:Y:S01]  /*1d90*/  BSSY B0, `(.L_x_31) ;  /* 0x000000b000007945 */ /* 0x000fe20003800000 */
[----:B------:R-:W-:Y:S02]  /*1da0*/  ISETP.GT.AND P1, PT, R16, 0x8, P3 ;  /* 0x000000081000780c */ /* 0x000fe40001f24270 */
[----:B------:R-:W-:Y:S01]  /*1db0*/  IADD3 R20, P2, R23, R2, RZ ;  /* 0x0000000217147210 */ /* 0x000fe20007f5e0ff */
[----:B--2---:R-:W-:-:S04]  /*1dc0*/  IMAD.U32 R21, R22, 0x10000, RZ ;  /* 0x0001000016157824 */ /* 0x004fc800078e00ff */
[----:B------:R-:W-:-:S04]  /*1dd0*/  FMUL R21, R21, R14 ;  /* 0x0000000e15157220 */ /* 0x000fc80000400000 */
[----:B------:R-:W-:-:S05]  /*1de0*/  FFMA R21, R58, R0, R21 ;  /* 0x000000003a157223 */ /* 0x000fca0000000015 */
[----:B------:R-:W-:Y:S01]  /*1df0*/  F2FP.BF16.F32.PACK_AB R56, RZ, R21 ;  /* 0x00000015ff38723e */ /* 0x000fe200000010ff */
[----:B------:R-:W-:-:S05]  /*1e00*/  IMAD.X R21, R19, 0x1, R3, P2 ;  /* 0x0000000113157824 */ /* 0x000fca00010e0603 */
[----:B------:R0:W-:Y:S01]  /*1e10*/  @P0 STG.E.U16 desc[UR12][R20.64], R56 ;  /* 0x0000003814000986 */ /* 0x0001e2000c10150c */
[----:B------:R-:W-:Y:S05]  /*1e20*/  @!P1 BRA `(.L_x_32) ;  /* 0x0000000000049947 */ /* 0x000fea0003800000 */
[----:B------:R2:W5:Y:S02]  /*1e30*/  LDG.E.LTC128B.U16 R22, desc[UR12][R12.64+0x2] ;  /* 0x0000020c0c167981 */ /* 0x000564000c1e1520 */
.L_x_32:
[----:B------:R-:W-:Y:S05]  /*1e40*/  BSYNC B0 ;  /* 0x0000000000007941 */ /* 0x000fea0003800000 */
.L_x_31:
[----:B0----5:R-:W-:Y:S01]  /*1e50*/  IMAD.U32 R57, R22, 0x10000, RZ ;  /* 0x0001000016397824 */ /* 0x021fe200078e00ff */
[----:B------:R-:W-:Y:S01]  /*1e60*/  ISETP.GT.AND P3, PT, R15, 0x8, PT ;  /* 0x000000080f00780c */ /* 0x000fe20003f64270 */
[----:B------:R-:W-:Y:S02]  /*1e70*/  BSSY B0, `(.L_x_33) ;  /* 0x0000009000007945 */ /* 0x000fe40003800000 */
[----:B------:R-:W-:Y:S01]  /*1e80*/  FMUL R56, R57, R14 ;  /* 0x0000000e39387220 */ /* 0x000fe20000400000 */
[----:B------:R-:W-:Y:S02]  /*1e90*/  ISETP.GT.AND P0, PT, R16, RZ, P3 ;  /* 0x000000ff1000720c */ /* 0x000fe40001f04270 */
[----:B------:R-:W-:Y:S01]  /*1ea0*/  P2R R57, PR, RZ, 0x8 ;  /* 0x00000008ff397803 */ /* 0x000fe20000000000 */
[----:B------:R-:W-:-:S05]  /*1eb0*/  FFMA R56, R59, R0, R56 ;  /* 0x000000003b387223 */ /* 0x000fca0000000038 */
[----:B------:R-:W-:-:S05]  /*1ec0*/  F2FP.BF16.F32.PACK_AB R56, RZ, R56 ;  /* 0x00000038ff38723e */ /* 0x000fca00000010ff */
[----:B------:R0:W-:Y:S01]  /*1ed0*/  @P1 STG.E.U16 desc[UR12][R20.64+0x2], R56 ;  /* 0x0000023814001986 */ /* 0x0001e2000c10150c */
[----:B------:R-:W-:Y:S05]  /*1ee0*/  @!P0 BRA `(.L_x_34) ;  /* 0x0000000000048947 */ /* 0x000fea0003800000 */
[----:B------:R3:W5:Y:S02]  /*1ef0*/  LDG.E.LTC128B.U16 R22, desc[UR12][R4.64+0x10] ;  /* 0x0000100c04167981 */ /* 0x000764000c1e1520 */
.L_x_34:
[----:B------:R-:W-:Y:S05]  /*1f00*/  BSYNC B0 ;  /* 0x0000000000007941 */ /* 0x000fea0003800000 */
.L_x_33:
[----:B-----5:R-:W-:Y:S01]  /*1f10*/  IMAD.U32 R57, R22, 0x10000, RZ ;  /* 0x0001000016397824 */ /* 0x020fe200078e00ff */
[----:B------:R-:W-:Y:S01]  /*1f20*/  ISETP.GT.AND P2, PT, R15, 0x9, PT ;  /* 0x000000090f00780c */ /* 0x000fe20003f44270 */
[----:B------:R-:W-:Y:S02]  /*1f30*/  BSSY B0, `(.L_x_35) ;  /* 0x0000009000007945 */ /* 0x000fe40003800000 */
[----:B------:R-:W-:Y:S01]  /*1f40*/  FMUL R57, R57, R14 ;  /* 0x0000000e39397220 */ /* 0x000fe20000400000 */
[----:B------:R-:W-:Y:S02]  /*1f50*/  ISETP.GT.AND P1, PT, R16, RZ, P2 ;  /* 0x000000ff1000720c */ /* 0x000fe40001724270 */
[----:B0-----:R-:W-:Y:S01]  /*1f60*/  P2R R56, PR, RZ, 0x4 ;  /* 0x00000004ff387803 */ /* 0x001fe20000000000 */
[----:B------:R-:W-:-:S05]  /*1f70*/  FFMA R57, R60, R0, R57 ;  /* 0x000000003c397223 */ /* 0x000fca0000000039 */
[----:B------:R-:W-:-:S05]  /*1f80*/  F2FP.BF16.F32.PACK_AB R57, RZ, R57 ;  /* 0x00000039ff39723e */ /* 0x000fca00000010ff */
[----:B------:R0:W-:Y:S01]  /*1f90*/  @P0 STG.E.U16 desc[UR12][R2.64+0x10], R57 ;  /* 0x0000103902000986 */ /* 0x0001e2000c10150c */
[----:B------:R-:W-:Y:S05]  /*1fa0*/  @!P1 BRA `(.L_x_36) ;  /* 0x0000000000049947 */ /* 0x000fea0003800000 */
[----:B------:R4:W5:Y:S02]  /*1fb0*/  LDG.E.LTC128B.U16 R22, desc[UR12][R4.64+0x12] ;  /* 0x0000120c04167981 */ /* 0x000964000c1e1520 */
.L_x_36:
[----:B------:R-:W-:Y:S05]  /*1fc0*/  BSYNC B0 ;  /* 0x0000000000007941 */ /* 0x000fea0003800000 */
.L_x_35:
[----:B0----5:R-:W-:Y:S01]  /*1fd0*/  IMAD.U32 R57, R22, 0x10000, RZ ;  /* 0x0001000016397824 */ /* 0x021fe200078e00ff */
[----:B------:R-:W-:Y:S01]  /*1fe0*/  ISETP.GT.AND P0, PT, R16, 0x8, P3 ;  /* 0x000000081000780c */ /* 0x000fe20001f04270 */
[----:B------:R-:W-:Y:S02]  /*1ff0*/  BSSY B0, `(.L_x_37) ;  /* 0x0000007000007945 */ /* 0x000fe40003800000 */
[----:B------:R-:W-:-:S04]  /*2000*/  FMUL R56, R57, R14 ;  /* 0x0000000e39387220 */ /* 0x000fc80000400000 */
[----:B------:R-:W-:-:S05]  /*2010*/  FFMA R56, R61, R0, R56 ;  /* 0x000000003d387223 */ /* 0x000fca0000000038 */
[----:B------:R-:W-:-:S05]  /*2020*/  F2FP.BF16.F32.PACK_AB R56, RZ, R56 ;  /* 0x00000038ff38723e */ /* 0x000fca00000010ff */
[----:B------:R0:W-:Y:S01]  /*2030*/  @P1 STG.E.U16 desc[UR12][R2.64+0x12], R56 ;  /* 0x0000123802001986 */ /* 0x0001e2000c10150c */
[----:B------:R-:W-:Y:S05]  /*2040*/  @!P0 BRA `(.L_x_38) ;  /* 0x0000000000048947 */ /* 0x000fea0003800000 */
[----:B------:R0:W5:Y:S02]  /*2050*/  LDG.E.LTC128B.U16 R22, desc[UR12][R12.64+0x10] ;  /* 0x0000100c0c167981 */ /* 0x000164000c1e1520 */
.L_x_38:
[----:B------:R-:W-:Y:S05]  /*2060*/  BSYNC B0 ;  /* 0x0000000000007941 */ /* 0x000fea0003800000 */
.L_x_37:
[----:B-----5:R-:W-:Y:S01]  /*2070*/  IMAD.U32 R57, R22, 0x10000, RZ ;  /* 0x0001000016397824 */ /* 0x020fe200078e00ff */
        /* <DEDUP_REMOVED lines=8> */
.L_x_40:
[----:B------:R-:W-:Y:S05]  /*2100*/  BSYNC B0 ;  /* 0x0000000000007941 */ /* 0x000fea0003800000 */
.L_x_39:
[----:B-----5:R-:W-:Y:S01]  /*2110*/  IMAD.U32 R59, R22, 0x10000, RZ ;  /* 0x00010000163b7824 */ /* 0x020fe200078e00ff */
[----:B------:R-:W-:Y:S01]  /*2120*/  ISETP.GT.AND P3, PT, R15, 0x10, PT ;  /* 0x000000100f00780c */ /* 0x000fe20003f64270 */
[C---:B0-----:R-:W-:Y:S01]  /*2130*/  IMAD.SHL.U32 R57, R17.reuse, 0x2, RZ ;  /* 0x0000000211397824 */ /* 0x041fe200078e00ff */
[----:B------:R-:W-:Y:S01]  /*2140*/  SHF.L.U64.HI R17, R17, 0x1, R18 ;  /* 0x0000000111117819 */ /* 0x000fe20000010212 */
[----:B------:R-:W-:Y:S01]  /*2150*/  FMUL R56, R59, R14 ;  /* 0x0000000e3b387220 */ /* 0x000fe20000400000 */
[----:B------:R-:W-:Y:S02]  /*2160*/  BSSY B0, `(.L_x_41) ;  /* 0x000000a000007945 */ /* 0x000fe40003800000 */
[----:B------:R-:W-:Y:S01]  /*2170*/  IADD3 R18, P0, P2, R57, R2, R23 ;  /* 0x0000000239127210 */ /* 0x000fe20007a1e017 */
[----:B------:R-:W-:Y:S01]  /*2180*/  FFMA R56, R63, R0, R56 ;  /* 0x000000003f387223 */ /* 0x000fe20000000038 */
[----:B------:R-:W-:Y:S02]  /*2190*/  P2R R23, PR, RZ, 0x8 ;  /* 0x00000008ff177803 */ /* 0x000fe40000000000 */
[----:B------:R-:W-:-:S02]  /*21a0*/  IADD3.X R19, R17, R3, R19, P0, P2 ;  /* 0x0000000311137210 */ /* 0x000fc400007e4413 */
[----:B------:R-:W-:Y:S02]  /*21b0*/  F2FP.BF16.F32.PACK_AB R56, RZ, R56 ;  /* 0x00000038ff38723e */ /* 0x000fe400000010ff */
[----:B------:R-:W-:-:S03]  /*21c0*/  ISETP.GT.AND P0, PT, R16, RZ, P3 ;  /* 0x000000ff1000720c */ /* 0x000fc60001f04270 */
[----:B------:R0:W-:Y:S10]  /*21d0*/  @P1 STG.E.U16 desc[UR12][R20.64+0x12], R56 ;  /* 0x0000123814001986 */ /* 0x0001f4000c10150c */
[----:B------:R-:W-:Y:S05]  /*21e0*/  @!P0 BRA `(.L_x_42) ;  /* 0x0000000000048947 */ /* 0x000fea0003800000 */
[----:B------:R0:W5:Y:S02]  /*21f0*/  LDG.E.LTC128B.U16 R22, desc[UR12][R4.64+0x20] ;  /* 0x0000200c04167981 */ /* 0x000164000c1e1520 */
.L_x_42:
[----:B------:R-:W-:Y:S05]  /*2200*/  BSYNC B0 ;  /* 0x0000000000007941 */ /* 0x000fea0003800000 */
.L_x_41:
[----:B-----5:R-:W-:Y:S01]  /*2210*/  IMAD.U32 R23, R22, 0x10000, RZ ;  /* 0x0001000016177824 */ /* 0x020fe200078e00ff */
[----:B------:R-:W-:Y:S01]  /*2220*/  ISETP.GT.AND P1, PT, R15, 0x11, PT ;  /* 0x000000110f00780c */ /* 0x000fe20003f24270 */
[----:B------:R-:W-:Y:S02]  /*2230*/  BSSY B0, `(.L_x_43) ;  /* 0x0000009000007945 */ /* 0x000fe40003800000 */
[----:B------:R-:W-:-:S04]  /*2240*/  FMUL R23, R23, R14 ;  /* 0x0000000e17177220 */ /* 0x000fc80000400000 */
[----:B------:R-:W-:-:S05]  /*2250*/  FFMA R23, R64, R0, R23 ;  /* 0x0000000040177223 */ /* 0x000fca0000000017 */
[----:B------:R-:W-:-:S05]  /*2260*/  F2FP.BF16.F32.PACK_AB R23, RZ, R23 ;  /* 0x00000017ff17723e */ /* 0x000fca00000010ff */
[----:B------:R1:W-:Y:S01]  /*2270*/  @P0 STG.E.U16 desc[UR12][R2.64+0x20], R23 ;  /* 0x0000201702000986 */ /* 0x0003e2000c10150c */
[----:B------:R-:W-:Y:S02]  /*2280*/  ISETP.GT.AND P0, PT, R16, RZ, P1 ;  /* 0x000000ff1000720c */ /* 0x000fe40000f04270 */
[----:B-1----:R-:W-:-:S11]  /*2290*/  P2R R23, PR, RZ, 0x2 ;  /* 0x00000002ff177803 */ /* 0x002fd60000000000 */
[----:B------:R-:W-:Y:S05]  /*22a0*/  @!P0 BRA `(.L_x_44) ;  /* 0x0000000000048947 */ /* 0x000fea0003800000 */
[----:B------:R1:W5:Y:S02]  /*22b0*/  LDG.E.LTC128B.U16 R22, desc[UR12][R4.64+0x22] ;  /* 0x0000220c04167981 */ /* 0x000364000c1e1520 */
.L_x_44:
[----:B------:R-:W-:Y:S05]  /*22c0*/  BSYNC B0 ;  /* 0x0000000000007941 */ /* 0x000fea0003800000 */
.L_x_43:
[----:B-----5:R-:W-:Y:S01]  /*22d0*/  IMAD.U32 R23, R22, 0x10000, RZ ;  /* 0x0001000016177824 */ /* 0x020fe200078e00ff */
[----:B------:R-:W-:Y:S03]  /*22e0*/  BSSY B0, `(.L_x_45) ;  /* 0x0000008000007945 */ /* 0x000fe60003800000 */
[----:B0-----:R-:W-:-:S04]  /*22f0*/  FMUL R56, R23, R14 ;  /* 0x0000000e17387220 */ /* 0x001fc80000400000 */
[----:B------:R-:W-:-:S05]  /*2300*/  FFMA R56, R65, R0, R56 ;  /* 0x0000000041387223 */ /* 0x000fca0000000038 */
[----:B------:R-:W-:-:S05]  /*2310*/  F2FP.BF16.F32.PACK_AB R56, RZ, R56 ;  /* 0x00000038ff38723e */ /* 0x000fca00000010ff */
[----:B------:R0:W-:Y:S01]  /*2320*/  @P0 STG.E.U16 desc[UR12][R2.64+0x22], R56 ;  /* 0x0000223802000986 */ /* 0x0001e2000c10150c */
[----:B------:R-:W-:-:S13]  /*2330*/  ISETP.GT.AND P0, PT, R16, 0x8, P3 ;  /* 0x000000081000780c */ /* 0x000fda0001f04270 */
[----:B0-----:R-:W-:Y:S05]  /*2340*/  @!P0 BRA `(.L_x_46) ;  /* 0x0000000000048947 */ /* 0x001fea0003800000 */
[----:B------:R0:W5:Y:S02]  /*2350*/  LDG.E.LTC128B.U16 R22, desc[UR12][R12.64+0x20] ;  /* 0x0000200c0c167981 */ /* 0x000164000c1e1520 */
.L_x_46:
[----:B------:R-:W-:Y:S05]  /*2360*/  BSYNC B0 ;  /* 0x0000000000007941 */ /* 0x000fea0003800000 */
.L_x_45:
[C---:B-----5:R-:W-:Y:S01]  /*2370*/  IMAD.U32 R23, R22.reuse, 0x10000, RZ ;  /* 0x0001000016177824 */ /* 0x060fe200078e00ff */
[----:B------:R-:W-:Y:S01]  /*2380*/  BSSY B0, `(.L_x_47) ;  /* 0x000000c000007945 */ /* 0x000fe20003800000 */
[----:B------:R-:W-:Y:S02]  /*2390*/  PRMT R56, R22, 0x7610, R56 ;  /* 0x0000761016387816 */ /* 0x000fe40000000038 */
[----:B------:R-:W-:-:S04]  /*23a0*/  FMUL R23, R23, R14 ;  /* 0x0000000e17177220 */ /* 0x000fc80000400000 */
[----:B------:R-:W-:-:S05]  /*23b0*/  FFMA R23, R66, R0, R23 ;  /* 0x0000000042177223 */ /* 0x000fca0000000017 */
[----:B------:R-:W-:-:S04]  /*23c0*/  F2FP.BF16.F32.PACK_AB R23, RZ, R23 ;  /* 0x00000017ff17723e */ /* 0x000fc800000010ff */
[----:B------:R-:W-:-:S05]  /*23d0*/  PRMT R58, R23, 0x7610, R58 ;  /* 0x00007610173a7816 */ /* 0x000fca000000003a */
[----:B------:R0:W-:Y:S01]  /*23e0*/  @P0 STG.E.U16 desc[UR12][R20.64+0x20], R58 ;  /* 0x0000203a14000986 */ /* 0x0001e2000c10150c */
[----:B------:R-:W-:-:S05]  /*23f0*/  IADD3 R59, P0, R6, 0x40, RZ ;  /* 0x00000040063b7810 */ /* 0x000fca0007f1e0ff */
[----:B------:R-:W-:Y:S01]  /*2400*/  IMAD.X R23, RZ, RZ, R7, P0 ;  /* 0x000000ffff177224 */ /* 0x000fe200000e0607 */
[----:B------:R-:W-:-:S13]  /*2410*/  ISETP.GT.AND P0, PT, R16, 0x8, P1 ;  /* 0x000000081000780c */ /* 0x000fda0000f04270 */
[----:B0-----:R-:W-:Y:S05]  /*2420*/  @!P0 BRA `(.L_x_48) ;  /* 0x0000000000048947 */ /* 0x001fea0003800000 */
[----:B------:R0:W5:Y:S02]  /*2430*/  LDG.E.LTC128B.U16 R56, desc[UR12][R12.64+0x22] ;  /* 0x0000220c0c387981 */ /* 0x000164000c1e1520 */
.L_x_48:
[----:B------:R-:W-:Y:S05]  /*2440*/  BSYNC B0 ;  /* 0x0000000000007941 */ /* 0x000fea0003800000 */
.L_x_47:
[----:B-----5:R-:W-:Y:S01]  /*2450*/  IMAD.U32 R7, R56, 0x10000, RZ ;  /* 0x0001000038077824 */ /* 0x020fe200078e00ff */
[----:B------:R-:W-:Y:S01]  /*2460*/  ISETP.GT.AND P2, PT, R15, 0x18, PT ;  /* 0x000000180f00780c */ /* 0x000fe20003f44270 */
[----:B------:R-:W-:Y:S01]  /*2470*/  IMAD.WIDE.U32 R10, R59, UR6, R10 ;  /* 0x000000063b0a7c25 */ /* 0x000fe2000f8e000a */
[----:B------:R-:W-:Y:S03]  /*2480*/  BSSY B0, `(.L_x_49) ;  /* 0x0000014000007945 */ /* 0x000fe60003800000 */
[----:B------:R-:W-:-:S04]  /*2490*/  FMUL R6, R7, R14 ;  /* 0x0000000e07067220 */ /* 0x000fc80000400000 */
[----:B------:R-:W-:-:S05]  /*24a0*/  FFMA R6, R67, R0, R6 ;  /* 0x0000000043067223 */ /* 0x000fca0000000006 */
[----:B------:R-:W-:Y:S01]  /*24b0*/  F2FP.BF16.F32.PACK_AB R7, RZ, R6 ;  /* 0x00000006ff07723e */ /* 0x000fe200000010ff */
[----:B------:R-:W-:Y:S02]  /*24c0*/  IMAD R6, R23, UR6, RZ ;  /* 0x0000000617067c24 */ /* 0x000fe4000f8e02ff */
[----:B------:R-:W-:Y:S01]  /*24d0*/  IMAD.WIDE.U32 R22, R59, UR6, R8 ;  /* 0x000000063b167c25 */ /* 0x000fe2000f8e0008 */
[----:B------:R-:W-:-:S03]  /*24e0*/  PRMT R58, R7, 0x7610, R58 ;  /* 0x00007610073a7816 */ /* 0x000fc6000000003a */
[----:B------:R-:W-:Y:S02]  /*24f0*/  IMAD R61, R59, UR7, R6 ;  /* 0x000000073b3d7c24 */ /* 0x000fe4000f8e0206 */
[----:B------:R0:W-:Y:S01]  /*2500*/  @P0 STG.E.U16 desc[UR12][R20.64+0x22], R58 ;  /* 0x0000223a14000986 */ /* 0x0001e2000c10150c */
[----:B------:R-:W-:Y:S01]  /*2510*/  LEA R6, P0, R22, UR8, 0x1 ;  /* 0x0000000816067c11 */ /* 0x000fe2000f8008ff */
[----:B------:R-:W-:-:S05]  /*2520*/  IMAD.IADD R7, R23, 0x1, R61 ;  /* 0x0000000117077824 */ /* 0x000fca00078e023d */
[----:B------:R-:W-:Y:S02]  /*2530*/  LEA.HI.X R7, R22, UR9, R7, 0x1, P0 ;  /* 0x0000000916077c11 */ /* 0x000fe400080f0c07 */
[----:B------:R-:W-:-:S04]  /*2540*/  IADD3 R10, P0, R8, R10, RZ ;  /* 0x0000000a080a7210 */ /* 0x000fc80007f1e0ff */
[----:B------:R-:W-:Y:S02]  /*2550*/  IADD3.X R9, R9, R61, R11, P0, !PT ;  /* 0x0000003d09097210 */ /* 0x000fe400007fe40b */
[----:B------:R-:W-:-:S04]  /*2560*/  LEA R8, P0, R10, UR8, 0x1 ;  /* 0x000000080a087c11 */ /* 0x000fc8000f8008ff */
[----:B------:R-:W-:Y:S02]  /*2570*/  LEA.HI.X R9, R10, UR9, R9, 0x1, P0 ;  /* 0x000000090a097c11 */ /* 0x000fe400080f0c09 */
[----:B------:R-:W-:Y:S02]  /*2580*/  ISETP.GT.AND P0, PT, R16, RZ, P2 ;  /* 0x000000ff1000720c */ /* 0x000fe40001704270 */
[----:B------:R-:W-:-:S11]  /*2590*/  P2R R10, PR, RZ, 0x4 ;  /* 0x00000004ff0a7803 */ /* 0x000fd60000000000 */
[----:B0-----:R-:W-:Y:S05]  /*25a0*/  @!P0 BRA `(.L_x_50) ;  /* 0x0000000000048947 */ /* 0x001fea0003800000 */
[----:B------:R0:W5:Y:S02]  /*25b0*/  LDG.E.LTC128B.U16 R56, desc[UR12][R4.64+0x30] ;  /* 0x0000300c04387981 */ /* 0x000164000c1e1520 */
.L_x_50:
[----:B------:R-:W-:Y:S05]  /*25c0*/  BSYNC B0 ;  /* 0x0000000000007941 */ /* 0x000fea0003800000 */
.L_x_49:
[----:B-----5:R-:W-:Y:S01]  /*25d0*/  IMAD.U32 R11, R56, 0x10000, RZ ;  /* 0x00010000380b7824 */ /* 0x020fe200078e00ff */
[----:B------:R-:W-:Y:S01]  /*25e0*/  ISETP.GT.AND P1, PT, R15, 0x19, PT ;  /* 0x000000190f00780c */ /* 0x000fe20003f24270 */
[----:B------:R-:W-:Y:S02]  /*25f0*/  BSSY B0, `(.L_x_51) ;  /* 0x0000009000007945 */ /* 0x000fe40003800000 */
[----:B------:R-:W-:Y:S01]  /*2600*/  FMUL R11, R11, R14 ;  /* 0x0000000e0b0b7220 */ /* 0x000fe20000400000 */
[----:B------:R-:W-:-:S03]  /*2610*/  P2R R10, PR, RZ, 0x2 ;  /* 0x00000002ff0a7803 */ /* 0x000fc60000000000 */
[----:B------:R-:W-:-:S05]  /*2620*/  FFMA R11, R68, R0, R11 ;  /* 0x00000000440b7223 */ /* 0x000fca000000000b */
[----:B------:R-:W-:-:S05]  /*2630*/  F2FP.BF16.F32.PACK_AB R11, RZ, R11 ;  /* 0x0000000bff0b723e */ /* 0x000fca00000010ff */
[----:B------:R0:W-:Y:S01]  /*2640*/  @P0 STG.E.U16 desc[UR12][R2.64+0x30], R11 ;  /* 0x0000300b02000986 */ /* 0x0001e2000c10150c */
[----:B------:R-:W-:-:S13]  /*2650*/  ISETP.GT.AND P0, PT, R16, RZ, P1 ;  /* 0x000000ff1000720c */ /* 0x000fda0000f04270 */
[----:B0-----:R-:W-:Y:S05]  /*2660*/  @!P0 BRA `(.L_x_52) ;  /* 0x0000000000048947 */ /* 0x001fea0003800000 */
[----:B------:R0:W5:Y:S02]  /*2670*/  LDG.E.LTC128B.U16 R56, desc[UR12][R4.64+0x32] ;  /* 0x0000320c04387981 */ /* 0x000164000c1e1520 */
.L_x_52:
[----:B------:R-:W-:Y:S05]  /*2680*/  BSYNC B0 ;  /* 0x0000000000007941 */ /* 0x000fea0003800000 */
.L_x_51:
[----:B-----5:R-:W-:Y:S01]  /*2690*/  IMAD.U32 R11, R56, 0x10000, RZ ;  /* 0x00010000380b7824 */ /* 0x020fe200078e00ff */
[----:B------:R-:W-:Y:S03]  /*26a0*/  BSSY B0, `(.L_x_53) ;  /* 0x0000008000007945 */ /* 0x000fe60003800000 */
[----:B------:R-:W-:-:S04]  /*26b0*/  FMUL R10, R11, R14 ;  /* 0x0000000e0b0a7220 */ /* 0x000fc80000400000 */
[----:B------:R-:W-:-:S05]  /*26c0*/  FFMA R10, R69, R0, R10 ;  /* 0x00000000450a7223 */ /* 0x000fca000000000a */
[----:B------:R-:W-:-:S05]  /*26d0*/  F2FP.BF16.F32.PACK_AB R10, RZ, R10 ;  /* 0x0000000aff0a723e */ /* 0x000fca00000010ff */
[----:B------:R0:W-:Y:S01]  /*26e0*/  @P0 STG.E.U16 desc[UR12][R2.64+0x32], R10 ;  /* 0x0000320a02000986 */ /* 0x0001e2000c10150c */
[----:B------:R-:W-:-:S13]  /*26f0*/  ISETP.GT.AND P0, PT, R16, 0x8, P2 ;  /* 0x000000081000780c */ /* 0x000fda0001704270 */
[----:B0-----:R-:W-:Y:S05]  /*2700*/  @!P0 BRA `(.L_x_54) ;  /* 0x0000000000048947 */ /* 0x001fea0003800000 */
[----:B------:R0:W5:Y:S02]  /*2710*/  LDG.E.LTC128B.U16 R56, desc[UR12][R12.64+0x30] ;  /* 0x0000300c0c387981 */ /* 0x000164000c1e1520 */
.L_x_54:
[----:B------:R-:W-:Y:S05]  /*2720*/  BSYNC B0 ;  /* 0x0000000000007941 */ /* 0x000fea0003800000 */
.L_x_53:
        /* <DEDUP_REMOVED lines=9> */
.L_x_56:
[----:B------:R-:W-:Y:S05]  /*27c0*/  BSYNC B0 ;  /* 0x0000000000007941 */ /* 0x000fea0003800000 */
.L_x_55:
        /* <DEDUP_REMOVED lines=11> */
.L_x_58:
[----:B------:R-:W-:Y:S05]  /*2880*/  BSYNC B0 ;  /* 0x0000000000007941 */ /* 0x000fea0003800000 */
.L_x_57:
        /* <DEDUP_REMOVED lines=11> */
.L_x_60:
[----:B------:R-:W-:Y:S05]  /*2940*/  BSYNC B0 ;  /* 0x0000000000007941 */ /* 0x000fea0003800000 */
.L_x_59:
        /* <DEDUP_REMOVED lines=9> */
.L_x_62:
[----:B------:R-:W-:Y:S05]  /*29e0*/  BSYNC B0 ;  /* 0x0000000000007941 */ /* 0x000fea0003800000 */
.L_x_61:
        /* <DEDUP_REMOVED lines=9> */
.L_x_64:
[----:B------:R-:W-:Y:S05]  /*2a80*/  BSYNC B0 ;  /* 0x0000000000007941 */ /* 0x000fea0003800000 */
.L_x_63:
        /* <DEDUP_REMOVED lines=11> */
.L_x_66:
[----:B------:R-:W-:Y:S05]  /*2b40*/  BSYNC B0 ;  /* 0x0000000000007941 */ /* 0x000fea0003800000 */
.L_x_65:
[----:B-----5:R-:W-:Y:S01]  /*2b50*/  IMAD.U32 R11, R56, 0x10000, RZ ;  /* 0x00010000380b7824 */ /* 0x020fe200078e00ff */
[----:B------:R-:W-:Y:S01]  /*2b60*/  ISETP.GT.AND P4, PT, R15, 0x29, PT ;  /* 0x000000290f00780c */ /* 0x000fe20003f84270 */
[----:B------:R-:W-:Y:S02]  /*2b70*/  BSSY B0, `(.L_x_67) ;  /* 0x0000008000007945 */ /* 0x000fe40003800000 */
[----:B------:R-:W-:-:S04]  /*2b80*/  FMUL R11, R11, R14 ;  /* 0x0000000e0b0b7220 */ /* 0x000fc80000400000 */
[----:B------:R-:W-:-:S05]  /*2b90*/  FFMA R11, R76, R0, R11 ;  /* 0x000000004c0b7223 */ /* 0x000fca000000000b */
[----:B------:R-:W-:-:S05]  /*2ba0*/  F2FP.BF16.F32.PACK_AB R11, RZ, R11 ;  /* 0x0000000bff0b723e */ /* 0x000fca00000010ff */
[----:B------:R0:W-:Y:S01]  /*2bb0*/  @P0 STG.E.U16 desc[UR12][R2.64+0x50], R11 ;  /* 0x0000500b02000986 */ /* 0x0001e2000c10150c */
[----:B------:R-:W-:-:S13]  /*2bc0*/  ISETP.GT.AND P0, PT, R16, RZ, P4 ;  /* 0x000000ff1000720c */ /* 0x000fda0002704270 */
[----:B0-----:R-:W-:Y:S05]  /*2bd0*/  @!P0 BRA `(.L_x_68) ;  /* 0x0000000000048947 */ /* 0x001fea0003800000 */
[----:B------:R0:W5:Y:S02]  /*2be0*/  LDG.E.LTC128B.U16 R56, desc[UR12][R4.64+0x52] ;  /* 0x0000520c04387981 */ /* 0x000164000c1e1520 */
.L_x_68:
[----:B------:R-:W-:Y:S05]  /*2bf0*/  BSYNC B0 ;  /* 0x0000000000007941 */ /* 0x000fea0003800000 */
.L_x_67:
        /* <DEDUP_REMOVED lines=9> */
.L_x_70:
[----:B------:R-:W-:Y:S05]  /*2c90*/  BSYNC B0 ;  /* 0x0000000000007941 */ /* 0x000fea0003800000 */
.L_x_69:
        /* <DEDUP_REMOVED lines=9> */
.L_x_72:
[----:B------:R-:W-:Y:S05]  /*2d30*/  BSYNC B0 ;  /* 0x0000000000007941 */ /* 0x000fea0003800000 */
.L_x_71:
        /* <DEDUP_REMOVED lines=10> */
.L_x_74:
[----:B------:R-:W-:Y:S05]  /*2de0*/  BSYNC B0 ;  /* 0x0000000000007941 */ /* 0x000fea0003800000 */
.L_x_73:
        /* <DEDUP_REMOVED lines=10> */
.L_x_76:
[----:B------:R-:W-:Y:S05]  /*2e90*/  BSYNC B0 ;  /* 0x0000000000007941 */ /* 0x000fea0003800000 */
.L_x_75:
        /* <DEDUP_REMOVED lines=9> */
.L_x_78:
[----:B------:R-:W-:Y:S05]  /*2f30*/  BSYNC B0 ;  /* 0x0000000000007941 */ /* 0x000fea0003800000 */
.L_x_77:
        /* <DEDUP_REMOVED lines=9> */
.L_x_80:
[----:B------:R-:W-:Y:S05]  /*2fd0*/  BSYNC B0 ;  /* 0x0000000000007941 */ /* 0x000fea0003800000 */
.L_x_79:
        /* <DEDUP_REMOVED lines=10> */
.L_x_82:
[----:B------:R-:W-:Y:S05]  /*3080*/  BSYNC B0 ;  /* 0x0000000000007941 */ /* 0x000fea0003800000 */
.L_x_81:
[----:B-----5:R-:W-:Y:S01]  /*3090*/  IMAD.U32 R11, R56, 0x10000, RZ ;  /* 0x00010000380b7824 */ /* 0x020fe200078e00ff */
[----:B------:R-:W-:Y:S03]  /*30a0*/  BSSY B0, `(.L_x_83) ;  /* 0x000000d000007945 */ /* 0x000fe60003800000 */
[----:B------:R-:W-:-:S04]  /*30b0*/  FMUL R11, R11, R14 ;  /* 0x0000000e0b0b7220 */ /* 0x000fc80000400000 */
[----:B------:R-:W-:-:S05]  /*30c0*/  FFMA R11, R84, R0, R11 ;  /* 0x00000000540b7223 */ /* 0x000fca000000000b */
[----:B------:R-:W-:-:S05]  /*30d0*/  F2FP.BF16.F32.PACK_AB R11, RZ, R11 ;  /* 0x0000000bff0b723e */ /* 0x000fca00000010ff */
[----:B------:R1:W-:Y:S01]  /*30e0*/  @P0 STG.E.U16 desc[UR12][R2.64+0x70], R11 ;  /* 0x0000700b02000986 */ /* 0x0003e2000c10150c */
[----:B------:R-:W-:-:S05]  /*30f0*/  IADD3 R22, P0, R57, R20, RZ ;  /* 0x0000001439167210 */ /* 0x000fca0007f1e0ff */
[----:B------:R-:W-:Y:S01]  /*3100*/  IMAD.X R23, R17, 0x1, R21, P0 ;  /* 0x0000000111177824 */ /* 0x000fe200000e0615 */
[----:B------:R-:W-:-:S05]  /*3110*/  IADD3 R10, P0, R57, R2, RZ ;  /* 0x00000002390a7210 */ /* 0x000fca0007f1e0ff */
[----:B-1----:R-:W-:Y:S01]  /*3120*/  IMAD.X R11, R17, 0x1, R3, P0 ;  /* 0x00000001110b7824 */ /* 0x002fe200000e0603 */
[----:B------:R-:W-:-:S04]  /*3130*/  ISETP.GT.AND P0, PT, R15, 0x39, PT ;  /* 0x000000390f00780c */ /* 0x000fc80003f04270 */
[----:B------:R-:W-:-:S13]  /*3140*/  ISETP.GT.AND P5, PT, R16, RZ, P0 ;  /* 0x000000ff1000720c */ /* 0x000fda00007a4270 */
[----:B------:R-:W-:Y:S05]  /*3150*/  @!P5 BRA `(.L_x_84) ;  /* 0x000000000004d947 */ /* 0x000fea0003800000 */
[----:B------:R1:W5:Y:S02]  /*3160*/  LDG.E.LTC128B.U16 R56, desc[UR12][R4.64+0x72] ;  /* 0x0000720c04387981 */ /* 0x000364000c1e1520 */
.L_x_84:
[----:B------:R-:W-:Y:S05]  /*3170*/  BSYNC B0 ;  /* 0x0000000000007941 */ /* 0x000fea0003800000 */
.L_x_83:
[----:B01-345:R-:W-:Y:S01]  /*3180*/  IMAD.U32 R5, R56, 0x10000, RZ ;  /* 0x0001000038057824 */ /* 0x03bfe200078e00ff */
        /* <DEDUP_REMOVED lines=8> */
.L_x_86:
[----:B------:R-:W-:Y:S05]  /*3210*/  BSYNC B0 ;  /* 0x0000000000007941 */ /* 0x000fea0003800000 */
.L_x_85:
[----:B-----5:R-:W-:Y:S01]  /*3220*/  IMAD.U32 R3, R56, 0x10000, RZ ;  /* 0x0001000038037824 */ /* 0x020fe200078e00ff */
[----:B------:R-:W-:Y:S03]  /*3230*/  BSSY B0, `(.L_x_87) ;  /* 0x0000008000007945 */ /* 0x000fe60003800000 */
[----:B------:R-:W-:-:S04]  /*3240*/  FMUL R3, R3, R14 ;  /* 0x0000000e03037220 */ /* 0x000fc80000400000 */
[----:B------:R-:W-:-:S05]  /*3250*/  FFMA R3, R86, R0, R3 ;  /* 0x0000000056037223 */ /* 0x000fca0000000003 */
[----:B------:R-:W-:-:S05]  /*3260*/  F2FP.BF16.F32.PACK_AB R3, RZ, R3 ;  /* 0x00000003ff03723e */ /* 0x000fca00000010ff */
[----:B------:R1:W-:Y:S01]  /*3270*/  @P5 STG.E.U16 desc[UR12][R20.64+0x70], R3 ;  /* 0x0000700314005986 */ /* 0x0003e2000c10150c */
[----:B------:R-:W-:-:S13]  /*3280*/  ISETP.GT.AND P5, PT, R16, 0x8, P0 ;  /* 0x000000081000780c */ /* 0x000fda00007a4270 */
[----:B-1----:R-:W-:Y:S05]  /*3290*/  @!P5 BRA `(.L_x_88) ;  /* 0x000000000004d947 */ /* 0x002fea0003800000 */
[----:B------:R1:W5:Y:S02]  /*32a0*/  LDG.E.LTC128B.U16 R56, desc[UR12][R12.64+0x72] ;  /* 0x0000720c0c387981 */ /* 0x000364000c1e1520 */
.L_x_88:
[----:B------:R-:W-:Y:S05]  /*32b0*/  BSYNC B0 ;  /* 0x0000000000007941 */ /* 0x000fea0003800000 */
.L_x_87:
[----:B-----5:R-:W-:-:S04]  /*32c0*/  IMAD.U32 R3, R56, 0x10000, RZ ;  /* 0x0001000038037824 */ /* 0x020fc800078e00ff */
[----:B------:R-:W-:-:S04]  /*32d0*/  FMUL R2, R3, R14 ;  /* 0x0000000e03027220 */ /* 0x000fc80000400000 */
[----:B------:R-:W-:-:S05]  /*32e0*/  FFMA R2, R87, R0, R2 ;  /* 0x0000000057027223 */ /* 0x000fca0000000002 */
[----:B------:R-:W-:-:S05]  /*32f0*/  F2FP.BF16.F32.PACK_AB R2, RZ, R2 ;  /* 0x00000002ff02723e */ /* 0x000fca00000010ff */
[----:B------:R3:W-:Y:S01]  /*3300*/  @P5 STG.E.U16 desc[UR12][R20.64+0x72], R2 ;  /* 0x0000720214005986 */ /* 0x0007e2000c10150c */
[----:B------:R-:W-:-:S04]  /*3310*/  ISETP.GT.AND P5, PT, R15, RZ, PT ;  /* 0x000000ff0f00720c */ /* 0x000fc80003fa4270 */
[----:B------:R-:W-:-:S13]  /*3320*/  ISETP.GT.AND P5, PT, R16, 0x40, P5 ;  /* 0x000000401000780c */ /* 0x000fda0002fa4270 */
[----:B------:R-:W4:Y:S01]  /*3330*/  @P5 LDG.E.LTC128B.U16 R56, desc[UR12][R6.64] ;  /* 0x0000000c06385981 */ /* 0x000f22000c1e1520 */
[----:B------:R-:W-:Y:S01]  /*3340*/  BSSY B0, `(.L_x_89) ;  /* 0x000000a000007945 */ /* 0x000fe20003800000 */
[----:B----4-:R-:W-:-:S04]  /*3350*/  IMAD.U32 R3, R56, 0x10000, RZ ;  /* 0x0001000038037824 */ /* 0x010fc800078e00ff */
[----:B------:R-:W-:-:S04]  /*3360*/  FMUL R3, R3, R14 ;  /* 0x0000000e03037220 */ /* 0x000fc80000400000 */
[----:B------:R-:W-:-:S05]  /*3370*/  FFMA R3, R24, R0, R3 ;  /* 0x0000000018037223 */ /* 0x000fca0000000003 */
[----:B------:R-:W-:-:S05]  /*3380*/  F2FP.BF16.F32.PACK_AB R3, RZ, R3 ;  /* 0x00000003ff03723e */ /* 0x000fca00000010ff */
[----:B------:R3:W-:Y:S01]  /*3390*/  @P5 STG.E.U16 desc[UR12][R10.64], R3 ;  /* 0x000000030a005986 */ /* 0x0007e2000c10150c */
[----:B------:R-:W-:-:S04]  /*33a0*/  ISETP.GT.AND P5, PT, R15, 0x1, PT ;  /* 0x000000010f00780c */ /* 0x000fc80003fa4270 */
[----:B------:R-:W-:-:S13]  /*33b0*/  ISETP.GT.AND P5, PT, R16, 0x40, P5 ;  /* 0x000000401000780c */ /* 0x000fda0002fa4270 */
[----:B---3--:R-:W-:Y:S05]  /*33c0*/  @!P5 BRA `(.L_x_90) ;  /* 0x000000000004d947 */ /* 0x008fea0003800000 */
[----:B------:R3:W5:Y:S02]  /*33d0*/  LDG.E.LTC128B.U16 R56, desc[UR12][R6.64+0x2] ;  /* 0x0000020c06387981 */ /* 0x000764000c1e1520 */
.L_x_90:
[----:B------:R-:W-:Y:S05]  /*33e0*/  BSYNC B0 ;  /* 0x0000000000007941 */ /* 0x000fea0003800000 */
.L_x_89:
[----:B-----5:R-:W-:Y:S01]  /*33f0*/  IMAD.U32 R3, R56, 0x10000, RZ ;  /* 0x0001000038037824 */ /* 0x020fe200078e00ff */
[----:B------:R-:W-:Y:S03]  /*3400*/  BSSY B0, `(.L_x_91) ;  /* 0x000000c000007945 */ /* 0x000fe60003800000 */
[----:B------:R-:W-:Y:S01]  /*3410*/  FMUL R2, R3, R14 ;  /* 0x0000000e03027220 */ /* 0x000fe20000400000 */
[----:B------:R-:W-:-:S03]  /*3420*/  @P5 IMAD.MOV.U32 R3, RZ, RZ, R11 ;  /* 0x000000ffff035224 */ /* 0x000fc600078e000b */
[----:B------:R-:W-:-:S05]  /*3430*/  FFMA R2, R25, R0, R2 ;  /* 0x0000000019027223 */ /* 0x000fca0000000002 */
[----:B------:R-:W-:-:S04]  /*3440*/  F2FP.BF16.F32.PACK_AB R2, RZ, R2 ;  /* 0x00000002ff02723e */ /* 0x000fc800000010ff */
[----:B------:R-:W-:Y:S01]  /*3450*/  PRMT R4, R2, 0x7610, R4 ;  /* 0x0000761002047816 */ /* 0x000fe20000000004 */
[----:B------:R-:W-:-:S05]  /*3460*/  @P5 IMAD.MOV.U32 R2, RZ, RZ, R10 ;  /* 0x000000ffff025224 */ /* 0x000fca00078e000a */
[----:B------:R4:W-:Y:S01]  /*3470*/  @P5 STG.E.U16 desc[UR12][R2.64+0x2], R4 ;  /* 0x0000020402005986 */ /* 0x0009e2000c10150c */
[----:B------:R-:W-:-:S04]  /*3480*/  ISETP.GT.AND P5, PT, R15, RZ, PT ;  /* 0x000000ff0f00720c */ /* 0x000fc80003fa4270 */
[----:B------:R-:W-:-:S13]  /*3490*/  ISETP.GT.AND P5, PT, R16, 0x48, P5 ;  /* 0x000000481000780c */ /* 0x000fda0002fa4270 */
[----:B----4-:R-:W-:Y:S05]  /*34a0*/  @!P5 BRA `(.L_x_92) ;  /* 0x000000000004d947 */ /* 0x010fea0003800000 */
[----:B------:R4:W5:Y:S02]  /*34b0*/  LDG.E.LTC128B.U16 R56, desc[UR12][R8.64] ;  /* 0x0000000c08387981 */ /* 0x000964000c1e1520 */
.L_x_92:
[----:B------:R-:W-:Y:S05]  /*34c0*/  BSYNC B0 ;  /* 0x0000000000007941 */ /* 0x000fea0003800000 */
.L_x_91:
[----:B-----5:R-:W-:Y:S01]  /*34d0*/  IMAD.U32 R3, R56, 0x10000, RZ ;  /* 0x0001000038037824 */ /* 0x020fe200078e00ff */
[----:B------:R-:W-:Y:S03]  /*34e0*/  BSSY B0, `(.L_x_93) ;  /* 0x0000009000007945 */ /* 0x000fe60003800000 */
[----:B------:R-:W-:-:S04]  /*34f0*/  FMUL R3, R3, R14 ;  /* 0x0000000e03037220 */ /* 0x000fc80000400000 */
[----:B------:R-:W-:-:S05]  /*3500*/  FFMA R3, R26, R0, R3 ;  /* 0x000000001a037223 */ /* 0x000fca0000000003 */
[----:B------:R-:W-:-:S05]  /*3510*/  F2FP.BF16.F32.PACK_AB R3, RZ, R3 ;  /* 0x00000003ff03723e */ /* 0x000fca00000010ff */
[----:B------:R0:W-:Y:S01]  /*3520*/  @P5 STG.E.U16 desc[UR12][R22.64], R3 ;  /* 0x0000000316005986 */ /* 0x0001e2000c10150c */
[----:B------:R-:W-:-:S04]  /*3530*/  ISETP.GT.AND P5, PT, R15, 0x1, PT ;  /* 0x000000010f00780c */ /* 0x000fc80003fa4270 */
[----:B------:R-:W-:-:S13]  /*3540*/  ISETP.GT.AND P5, PT, R16, 0x48, P5 ;  /* 0x000000481000780c */ /* 0x000fda0002fa4270 */
[----:B0-----:R-:W-:Y:S05]  /*3550*/  @!P5 BRA `(.L_x_94) ;  /* 0x000000000004d947 */ /* 0x001fea0003800000 */
[----:B------:R0:W5:Y:S02]  /*3560*/  LDG.E.LTC128B.U16 R56, desc[UR12][R8.64+0x2] ;  /* 0x0000020c08387981 */ /* 0x000164000c1e1520 */
.L_x_94:
[----:B------:R-:W-:Y:S05]  /*3570*/  BSYNC B0 ;  /* 0x0000000000007941 */ /* 0x000fea0003800000 */
.L_x_93:
        /* <DEDUP_REMOVED lines=10> */
.L_x_96:
[----:B------:R-:W-:Y:S05]  /*3620*/  BSYNC B0 ;  /* 0x0000000000007941 */ /* 0x000fea0003800000 */
.L_x_95:
[----:B-----5:R-:W-:Y:S01]  /*3630*/  IMAD.U32 R3, R56, 0x10000, RZ ;  /* 0x0001000038037824 */ /* 0x020fe200078e00ff */
[----:B------:R-:W-:Y:S01]  /*3640*/  BSSY B0, `(.L_x_97) ;  /* 0x000000c000007945 */ /* 0x000fe20003800000 */
[----:B------:R-:W-:Y:S02]  /*3650*/  @P5 IMAD.MOV.U32 R2, RZ, RZ, R10 ;  /* 0x000000ffff025224 */ /* 0x000fe400078e000a */
[----:B------:R-:W-:-:S04]  /*3660*/  FMUL R3, R3, R14 ;  /* 0x0000000e03037220 */ /* 0x000fc80000400000 */
[----:B------:R-:W-:-:S05]  /*3670*/  FFMA R3, R28, R0, R3 ;  /* 0x000000001c037223 */ /* 0x000fca0000000003 */
[----:B------:R-:W-:-:S04]  /*3680*/  F2FP.BF16.F32.PACK_AB R3, RZ, R3 ;  /* 0x00000003ff03723e */ /* 0x000fc800000010ff */
[----:B------:R-:W-:Y:S01]  /*3690*/  PRMT R4, R3, 0x7610, R4 ;  /* 0x0000761003047816 */ /* 0x000fe20000000004 */
[----:B------:R-:W-:-:S05]  /*36a0*/  @P5 IMAD.MOV.U32 R3, RZ, RZ, R11 ;  /* 0x000000ffff035224 */ /* 0x000fca00078e000b */
[----:B------:R0:W-:Y:S01]  /*36b0*/  @P5 STG.E.U16 desc[UR12][R2.64+0x10], R4 ;  /* 0x0000100402005986 */ /* 0x0001e2000c10150c */
[----:B------:R-:W-:-:S04]  /*36c0*/  ISETP.GT.AND P5, PT, R15, 0x9, PT ;  /* 0x000000090f00780c */ /* 0x000fc80003fa4270 */
[----:B------:R-:W-:-:S13]  /*36d0*/  ISETP.GT.AND P5, PT, R16, 0x40, P5 ;  /* 0x000000401000780c */ /* 0x000fda0002fa4270 */
[----:B0-----:R-:W-:Y:S05]  /*36e0*/  @!P5 BRA `(.L_x_98) ;  /* 0x000000000004d947 */ /* 0x001fea0003800000 */
[----:B------:R0:W5:Y:S02]  /*36f0*/  LDG.E.LTC128B.U16 R56, desc[UR12][R6.64+0x12] ;  /* 0x0000120c06387981 */ /* 0x000164000c1e1520 */
.L_x_98:
[----:B------:R-:W-:Y:S05]  /*3700*/  BSYNC B0 ;  /* 0x0000000000007941 */ /* 0x000fea0003800000 */
.L_x_97:
        /* <DEDUP_REMOVED lines=13> */
.L_x_100:
[----:B------:R-:W-:Y:S05]  /*37e0*/  BSYNC B0 ;  /* 0x0000000000007941 */ /* 0x000fea0003800000 */
.L_x_99:
        /* <DEDUP_REMOVED lines=10> */
.L_x_102:
[----:B------:R-:W-:Y:S05]  /*3890*/  BSYNC B0 ;  /* 0x0000000000007941 */ /* 0x000fea0003800000 */
.L_x_101:
        /* <DEDUP_REMOVED lines=13> */
.L_x_104:
[----:B------:R-:W-:Y:S05]  /*3970*/  BSYNC B0 ;  /* 0x0000000000007941 */ /* 0x000fea0003800000 */
.L_x_103:
        /* <DEDUP_REMOVED lines=13> */
.L_x_106:
[----:B------:R-:W-:Y:S05]  /*3a50*/  BSYNC B0 ;  /* 0x0000000000007941 */ /* 0x000fea0003800000 */
.L_x_105:
        /* <DEDUP_REMOVED lines=13> */
.L_x_108:
[----:B------:R-:W-:Y:S05]  /*3b30*/  BSYNC B0 ;  /* 0x0000000000007941 */ /* 0x000fea0003800000 */
.L_x_107:
        /* <DEDUP_REMOVED lines=13> */
.L_x_110:
[----:B------:R-:W-:Y:S05]  /*3c10*/  BSYNC B0 ;  /* 0x0000000000007941 */ /* 0x000fea0003800000 */
.L_x_109:
        /* <DEDUP_REMOVED lines=13> */
.L_x_112:
[----:B------:R-:W-:Y:S05]  /*3cf0*/  BSYNC B0 ;  /* 0x0000000000007941 */ /* 0x000fea0003800000 */
.L_x_111:
        /* <DEDUP_REMOVED lines=13> */
.L_x_114:
[----:B------:R-:W-:Y:S05]  /*3dd0*/  BSYNC B0 ;  /* 0x0000000000007941 */ /* 0x000fea0003800000 */
.L_x_113:
        /* <DEDUP_REMOVED lines=13> */
.L_x_116:
[----:B------:R-:W-:Y:S05]  /*3eb0*/  BSYNC B0 ;  /* 0x0000000000007941 */ /* 0x000fea0003800000 */
.L_x_115:
        /* <DEDUP_REMOVED lines=13> */
.L_x_118:
[----:B------:R-:W-:Y:S05]  /*3f90*/  BSYNC B0 ;  /* 0x0000000000007941 */ /* 0x000fea0003800000 */
.L_x_117:
        /* <DEDUP_REMOVED lines=13> */
.L_x_120:
[----:B------:R-:W-:Y:S05]  /*4070*/  BSYNC B0 ;  /* 0x0000000000007941 */ /* 0x000fea0003800000 */
.L_x_119:
        /* <DEDUP_REMOVED lines=13> */
.L_x_122:
[----:B------:R-:W-:Y:S05]  /*4150*/  BSYNC B0 ;  /* 0x0000000000007941 */ /* 0x000fea0003800000 */
.L_x_121:
        /* <DEDUP_REMOVED lines=13> */
.L_x_124:
[----:B------:R-:W-:Y:S05]  /*4230*/  BSYNC B0 ;  /* 0x0000000000007941 */ /* 0x000fea0003800000 */
.L_x_123:
        /* <DEDUP_REMOVED lines=13> */
.L_x_126:
[----:B------:R-:W-:Y:S05]  /*4310*/  BSYNC B0 ;  /* 0x0000000000007941 */ /* 0x000fea0003800000 */
.L_x_125:
        /* <DEDUP_REMOVED lines=9> */
[----:B------:R-:W-:-:S13]  /*43b0*/  ISETP.GT.AND P5, PT, R16, 0x40, P6 ;  /* 0x000000401000780c */ /* 0x000fda00037a4270 */
[----:B0-----:R-:W-:Y:S05]  /*43c0*/  @!P5 BRA `(.L_x_128) ;  /* 0x000000000004d947 */ /* 0x001fea0003800000 */
[----:B------:R0:W5:Y:S02]  /*43d0*/  LDG.E.LTC128B.U16 R56, desc[UR12][R6.64+0x50] ;  /* 0x0000500c06387981 */ /* 0x000164000c1e1520 */
.L_x_128:
[----:B------:R-:W-:Y:S05]  /*43e0*/  BSYNC B0 ;  /* 0x0000000000007941 */ /* 0x000fea0003800000 */
.L_x_127:
        /* <DEDUP_REMOVED lines=12> */
.L_x_130:
[----:B------:R-:W-:Y:S05]  /*44b0*/  BSYNC B0 ;  /* 0x0000000000007941 */ /* 0x000fea0003800000 */
.L_x_129:
[----:B-----5:R-:W-:Y:S01]  /*44c0*/  IMAD.U32 R3, R56, 0x10000, RZ ;  /* 0x0001000038037824 */ /* 0x020fe200078e00ff */
[----:B------:R-:W-:Y:S01]  /*44d0*/  ISETP.GT.AND P6, PT, R16, 0x48, P6 ;  /* 0x000000481000780c */ /* 0x000fe200037c4270 */
[----:B------:R-:W-:Y:S02]  /*44e0*/  BSSY B0, `(.L_x_131) ;  /* 0x000000a000007945 */ /* 0x000fe40003800000 */
[----:B------:R-:W-:Y:S01]  /*44f0*/  FMUL R2, R3, R14 ;  /* 0x0000000e03027220 */ /* 0x000fe20000400000 */
[----:B------:R-:W-:-:S03]  /*4500*/  @P5 IMAD.MOV.U32 R3, RZ, RZ, R11 ;  /* 0x000000ffff035224 */ /* 0x000fc600078e000b */
[----:B------:R-:W-:-:S05]  /*4510*/  FFMA R2, R45, R0, R2 ;  /* 0x000000002d027223 */ /* 0x000fca0000000002 */
[----:B------:R-:W-:-:S04]  /*4520*/  F2FP.BF16.F32.PACK_AB R2, RZ, R2 ;  /* 0x00000002ff02723e */ /* 0x000fc800000010ff */
[----:B------:R-:W-:Y:S01]  /*4530*/  PRMT R4, R2, 0x7610, R4 ;  /* 0x0000761002047816 */ /* 0x000fe20000000004 */
[----:B------:R-:W-:-:S05]  /*4540*/  @P5 IMAD.MOV.U32 R2, RZ, RZ, R10 ;  /* 0x000000ffff025224 */ /* 0x000fca00078e000a */
[----:B------:R0:W-:Y:S01]  /*4550*/  @P5 STG.E.U16 desc[UR12][R2.64+0x52], R4 ;  /* 0x0000520402005986 */ /* 0x0001e2000c10150c */
[----:B------:R-:W-:Y:S05]  /*4560*/  @!P6 BRA `(.L_x_132) ;  /* 0x000000000004e947 */ /* 0x000fea0003800000 */
[----:B------:R0:W5:Y:S02]  /*4570*/  LDG.E.LTC128B.U16 R56, desc[UR12][R8.64+0x50] ;  /* 0x0000500c08387981 */ /* 0x000164000c1e1520 */
.L_x_132:
[----:B------:R-:W-:Y:S05]  /*4580*/  BSYNC B0 ;  /* 0x0000000000007941 */ /* 0x000fea0003800000 */
.L_x_131:
[----:B0----5:R-:W-:Y:S01]  /*4590*/  IMAD.U32 R3, R56, 0x10000, RZ ;  /* 0x0001000038037824 */ /* 0x021fe200078e00ff */
[----:B------:R-:W-:Y:S01]  /*45a0*/  ISETP.GT.AND P4, PT, R16, 0x48, P4 ;  /* 0x000000481000780c */ /* 0x000fe20002784270 */
[----:B------:R-:W-:Y:S01]  /*45b0*/  @P6 IMAD.MOV.U32 R2, RZ, RZ, R18 ;  /* 0x000000ffff026224 */ /* 0x000fe200078e0012 */
[----:B------:R-:W-:Y:S01]  /*45c0*/  BSSY B0, `(.L_x_133) ;  /* 0x0000009000007945 */ /* 0x000fe20003800000 */
[----:B------:R-:W-:-:S04]  /*45d0*/  FMUL R3, R3, R14 ;  /* 0x0000000e03037220 */ /* 0x000fc80000400000 */
[----:B------:R-:W-:-:S05]  /*45e0*/  FFMA R3, R46, R0, R3 ;  /* 0x000000002e037223 */ /* 0x000fca0000000003 */
[----:B------:R-:W-:-:S04]  /*45f0*/  F2FP.BF16.F32.PACK_AB R3, RZ, R3 ;  /* 0x00000003ff03723e */ /* 0x000fc800000010ff */
[----:B------:R-:W-:Y:S01]  /*4600*/  PRMT R4, R3, 0x7610, R4 ;  /* 0x0000761003047816 */ /* 0x000fe20000000004 */
[----:B------:R-:W-:-:S05]  /*4610*/  @P6 IMAD.MOV.U32 R3, RZ, RZ, R19 ;  /* 0x000000ffff036224 */ /* 0x000fca00078e0013 */
[----:B------:R0:W-:Y:S01]  /*4620*/  @P6 STG.E.U16 desc[UR12][R2.64+0x50], R4 ;  /* 0x0000500402006986 */ /* 0x0001e2000c10150c */
[----:B------:R-:W-:Y:S05]  /*4630*/  @!P4 BRA `(.L_x_134) ;  /* 0x000000000004c947 */ /* 0x000fea0003800000 */
[----:B------:R0:W5:Y:S02]  /*4640*/  LDG.E.LTC128B.U16 R56, desc[UR12][R8.64+0x52] ;  /* 0x0000520c08387981 */ /* 0x000164000c1e1520 */
.L_x_134:
[----:B------:R-:W-:Y:S05]  /*4650*/  BSYNC B0 ;  /* 0x0000000000007941 */ /* 0x000fea0003800000 */
.L_x_133:
[----:B0----5:R-:W-:Y:S01]  /*4660*/  IMAD.U32 R3, R56, 0x10000, RZ ;  /* 0x0001000038037824 */ /* 0x021fe200078e00ff */
        /* <DEDUP_REMOVED lines=11> */
.L_x_136:
[----:B------:R-:W-:Y:S05]  /*4720*/  BSYNC B0 ;  /* 0x0000000000007941 */ /* 0x000fea0003800000 */
.L_x_135:
        /* <DEDUP_REMOVED lines=12> */
.L_x_138:
[----:B------:R-:W-:Y:S05]  /*47f0*/  BSYNC B0 ;  /* 0x0000000000007941 */ /* 0x000fea0003800000 */
.L_x_137:
        /* <DEDUP_REMOVED lines=12> */
.L_x_140:
[----:B------:R-:W-:Y:S05]  /*48c0*/  BSYNC B0 ;  /* 0x0000000000007941 */ /* 0x000fea0003800000 */
.L_x_139:
        /* <DEDUP_REMOVED lines=12> */
.L_x_142:
[----:B------:R-:W-:Y:S05]  /*4990*/  BSYNC B0 ;  /* 0x0000000000007941 */ /* 0x000fea0003800000 */
.L_x_141:
        /* <DEDUP_REMOVED lines=12> */
.L_x_144:
[----:B------:R-:W-:Y:S05]  /*4a60*/  BSYNC B0 ;  /* 0x0000000000007941 */ /* 0x000fea0003800000 */
.L_x_143:
        /* <DEDUP_REMOVED lines=12> */
.L_x_146:
[----:B------:R-:W-:Y:S05]  /*4b30*/  BSYNC B0 ;  /* 0x0000000000007941 */ /* 0x000fea0003800000 */
.L_x_145:
        /* <DEDUP_REMOVED lines=9> */
.L_x_148:
[----:B------:R-:W-:Y:S05]  /*4bd0*/  BSYNC B0 ;  /* 0x0000000000007941 */ /* 0x000fea0003800000 */
.L_x_147:
[----:B-----5:R-:W-:Y:S01]  /*4be0*/  IMAD.U32 R3, R56, 0x10000, RZ ;  /* 0x0001000038037824 */ /* 0x020fe200078e00ff */
[----:B------:R-:W-:Y:S01]  /*4bf0*/  ISETP.GT.AND P0, PT, R16, 0x48, P0 ;  /* 0x000000481000780c */ /* 0x000fe20000704270 */
[----:B0-----:R-:W-:Y:S01]  /*4c00*/  @P1 IMAD.MOV.U32 R2, RZ, RZ, R18 ;  /* 0x000000ffff021224 */ /* 0x001fe200078e0012 */
        /* <DEDUP_REMOVED lines=9> */
.L_x_150:
[----:B------:R-:W-:Y:S05]  /*4ca0*/  BSYNC B0 ;  /* 0x0000000000007941 */ /* 0x000fea0003800000 */
.L_x_149:
[----:B0----5:R-:W-:-:S04]  /*4cb0*/  IMAD.U32 R3, R56, 0x10000, RZ ;  /* 0x0001000038037824 */ /* 0x021fc800078e00ff */
[----:B------:R-:W-:-:S04]  /*4cc0*/  FMUL R14, R3, R14 ;  /* 0x0000000e030e7220 */ /* 0x000fc80000400000 */
[----:B------:R-:W-:Y:S01]  /*4cd0*/  FFMA R14, R55, R0, R14 ;  /* 0x00000000370e7223 */ /* 0x000fe2000000000e */
[----:B------:R-:W-:Y:S06]  /*4ce0*/  @!P0 EXIT ;  /* 0x000000000000894d */ /* 0x000fec0003800000 */
[----:B------:R-:W-:-:S05]  /*4cf0*/  F2FP.BF16.F32.PACK_AB R14, RZ, R14 ;  /* 0x0000000eff0e723e */ /* 0x000fca00000010ff */
[----:B------:R-:W-:Y:S01]  /*4d00*/  STG.E.U16 desc[UR12][R18.64+0x72], R14 ;  /* 0x0000720e12007986 */ /* 0x000fe2000c10150c */
[----:B------:R-:W-:Y:S05]  /*4d10*/  EXIT ;  /* 0x000000000000794d */ /* 0x000fea0003800000 */
.L_x_28:
[----:B------:R-:W-:Y:S01]  /*4d20*/  ULDC.64 UR4, c[0x0][0x5c8] ;  /* 0x0001720000047ab9 */ /* 0x000fe20000000a00 */
[-C--:B------:R-:W-:Y:S01]  /*4d30*/  FMUL R56, R56, R0.reuse ;  /* 0x0000000038387220 */ /* 0x080fe20000400000 */
[----:B------:R-:W-:Y:S01]  /*4d40*/  LEA R2, P1, R10, UR4, 0x1 ;  /* 0x000000040a027c11 */ /* 0x000fe2000f8208ff */
[----:B------:R-:W-:Y:S01]  /*4d50*/  IMAD.SHL.U32 R7, R20, 0x2, RZ ;  /* 0x0000000214077824 */ /* 0x000fe200078e00ff */
[----:B------:R-:W-:Y:S01]  /*4d60*/  ISETP.GT.AND P6, PT, R15, 0x1, PT ;  /* 0x000000010f00780c */ /* 0x000fe20003fc4270 */
[----:B------:R-:W-:Y:S01]  /*4d70*/  FMUL R57, R57, R0 ;  /* 0x0000000039397220 */ /* 0x000fe20000400000 */
[----:B------:R-:W-:Y:S01]  /*4d80*/  F2FP.BF16.F32.PACK_AB R56, RZ, R56 ;  /* 0x00000038ff38723e */ /* 0x000fe200000010ff */
[-C--:B------:R-:W-:Y:S01]  /*4d90*/  FMUL R58, R58, R0.reuse ;  /* 0x000000003a3a7220 */ /* 0x080fe20000400000 */
[----:B------:R-:W-:Y:S01]  /*4da0*/  LEA.HI.X R3, R10, UR5, R13, 0x1, P1 ;  /* 0x000000050a037c11 */ /* 0x000fe200088f0c0d */
[-C--:B------:R-:W-:Y:S01]  /*4db0*/  FMUL R59, R59, R0.reuse ;  /* 0x000000003b3b7220 */ /* 0x080fe20000400000 */
[----:B------:R-:W-:Y:S01]  /*4dc0*/  ISETP.GT.AND P2, PT, R15, RZ, PT ;  /* 0x000000ff0f00720c */ /* 0x000fe20003f44270 */
[-C--:B------:R-:W-:Y:S01]  /*4dd0*/  FMUL R60, R60, R0.reuse ;  /* 0x000000003c3c7220 */ /* 0x080fe20000400000 */
[C---:B------:R-:W-:Y:S01]  /*4de0*/  ISETP.GT.AND P1, PT, R16.reuse, RZ, P6 ;  /* 0x000000ff1000720c */ /* 0x040fe20003724270 */
[----:B------:R-:W-:Y:S01]  /*4df0*/  @P0 STG.E.U16 desc[UR12][R2.64], R56 ;  /* 0x0000003802000986 */ /* 0x000fe2000c10150c */
[----:B------:R-:W-:Y:S01]  /*4e00*/  ISETP.GT.AND P0, PT, R16, 0x8, P2 ;  /* 0x000000081000780c */ /* 0x000fe20001704270 */
[-C--:B------:R-:W-:Y:S01]  /*4e10*/  FMUL R61, R61, R0.reuse ;  /* 0x000000003d3d7220 */ /* 0x080fe20000400000 */
[----:B------:R-:W-:Y:S01]  /*4e20*/  SHF.L.U64.HI R19, R20, 0x1, R19 ;  /* 0x0000000114137819 */ /* 0x000fe20000010213 */
[----:B------:R-:W-:Y:S01]  /*4e30*/  FMUL R62, R62, R0 ;  /* 0x000000003e3e7220 */ /* 0x000fe20000400000 */
[----:B------:R-:W-:Y:S01]  /*4e40*/  IADD3 R4, P3, R7, R2, RZ ;  /* 0x0000000207047210 */ /* 0x000fe20007f7e0ff */
[-C--:B------:R-:W-:Y:S01]  /*4e50*/  FMUL R63, R63, R0.reuse ;  /* 0x000000003f3f7220 */ /* 0x080fe20000400000 */
[----:B------:R-:W-:Y:S01]  /*4e60*/  F2FP.BF16.F32.PACK_AB R57, RZ, R57 ;  /* 0x00000039ff39723e */ /* 0x000fe200000010ff */
[----:B------:R-:W-:Y:S01]  /*4e70*/  FMUL R64, R64, R0 ;  /* 0x0000000040407220 */ /* 0x000fe20000400000 */
[----:B------:R-:W-:Y:S01]  /*4e80*/  F2FP.BF16.F32.PACK_AB R58, RZ, R58 ;  /* 0x0000003aff3a723e */ /* 0x000fe200000010ff */
[----:B------:R-:W-:Y:S01]  /*4e90*/  IMAD.X R5, R19, 0x1, R3, P3 ;  /* 0x0000000113057824 */ /* 0x000fe200018e0603 */
[C---:B------:R-:W-:Y:S01]  /*4ea0*/  ISETP.GT.AND P5, PT, R15.reuse, 0x8, PT ;  /* 0x000000080f00780c */ /* 0x040fe20003fa4270 */
[----:B------:R-:W-:Y:S01]  /*4eb0*/  @P1 STG.E.U16 desc[UR12][R2.64+0x2], R57 ;  /* 0x0000023902001986 */ /* 0x000fe2000c10150c */
[----:B------:R-:W-:Y:S01]  /*4ec0*/  ISETP.GT.AND P4, PT, R15, 0x9, PT ;  /* 0x000000090f00780c */ /* 0x000fe20003f84270 */
[-C--:B------:R-:W-:Y:S01]  /*4ed0*/  FMUL R65, R65, R0.reuse ;  /* 0x0000000041417220 */ /* 0x080fe20000400000 */
[C---:B------:R-:W-:Y:S01]  /*4ee0*/  ISETP.GT.AND P2, PT, R16.reuse, 0x8, P6 ;  /* 0x000000081000780c */ /* 0x040fe20003744270 */
[----:B------:R-:W-:Y:S01]  /*4ef0*/  @P0 STG.E.U16 desc[UR12][R4.64], R58 ;  /* 0x0000003a04000986 */ /* 0x000fe2000c10150c */
[----:B------:R-:W-:Y:S01]  /*4f00*/  ISETP.GT.AND P0, PT, R16, RZ, P5 ;  /* 0x000000ff1000720c */ /* 0x000fe20002f04270 */
[-C--:B------:R-:W-:Y:S01]  /*4f10*/  FMUL R66, R66, R0.reuse ;  /* 0x0000000042427220 */ /* 0x080fe20000400000 */
[----:B------:R-:W-:Y:S01]  /*4f20*/  ISETP.GT.AND P1, PT, R16, RZ, P4 ;  /* 0x000000ff1000720c */ /* 0x000fe20002724270 */
[-C--:B------:R-:W-:Y:S01]  /*4f30*/  FMUL R67, R67, R0.reuse ;  /* 0x0000000043437220 */ /* 0x080fe20000400000 */
[----:B------:R-:W-:Y:S01]  /*4f40*/  F2FP.BF16.F32.PACK_AB R59, RZ, R59 ;  /* 0x0000003bff3b723e */ /* 0x000fe200000010ff */
[----:B------:R-:W-:Y:S01]  /*4f50*/  FMUL R68, R68, R0 ;  /* 0x0000000044447220 */ /* 0x000fe20000400000 */
[----:B------:R-:W-:Y:S01]  /*4f60*/  F2FP.BF16.F32.PACK_AB R60, RZ, R60 ;  /* 0x0000003cff3c723e */ /* 0x000fe200000010ff */
[-C--:B------:R-:W-:Y:S01]  /*4f70*/  FMUL R69, R69, R0.reuse ;  /* 0x0000000045457220 */ /* 0x080fe20000400000 */
[----:B------:R-:W-:Y:S01]  /*4f80*/  F2FP.BF16.F32.PACK_AB R61, RZ, R61 ;  /* 0x0000003dff3d723e */ /* 0x000fe200000010ff */
[-C--:B------:R-:W-:Y:S01]  /*4f90*/  FMUL R70, R70, R0.reuse ;  /* 0x0000000046467220 */ /* 0x080fe20000400000 */
[C---:B------:R-:W-:Y:S01]  /*4fa0*/  SHF.L.U64.HI R9, R17.reuse, 0x1, R18 ;  /* 0x0000000111097819 */ /* 0x040fe20000010212 */
[----:B------:R-:W-:Y:S01]  /*4fb0*/  IMAD.SHL.U32 R17, R17, 0x2, RZ ;  /* 0x0000000211117824 */ /* 0x000fe200078e00ff */
[----:B------:R-:W-:Y:S01]  /*4fc0*/  @P2 STG.E.U16 desc[UR12][R4.64+0x2], R59 ;  /* 0x0000023b04002986 */ /* 0x000fe2000c10150c */
[----:B------:R-:W-:Y:S01]  /*4fd0*/  ISETP.GT.AND P2, PT, R16, 0x8, P5 ;  /* 0x000000081000780c */ /* 0x000fe20002f44270 */
[----:B------:R-:W-:Y:S01]  /*4fe0*/  FMUL R71, R71, R0 ;  /* 0x0000000047477220 */ /* 0x000fe20000400000 */
[----:B------:R-:W-:Y:S01]  /*4ff0*/  ISETP.GT.AND P3, PT, R15, 0x10, PT ;  /* 0x000000100f00780c */ /* 0x000fe20003f64270 */
[----:B------:R-:W-:Y:S01]  /*5000*/  @P0 STG.E.U16 desc[UR12][R2.64+0x10], R60 ;  /* 0x0000103c02000986 */ /* 0x000fe2000c10150c */
[----:B------:R-:W-:Y:S01]  /*5010*/  F2FP.BF16.F32.PACK_AB R62, RZ, R62 ;  /* 0x0000003eff3e723e */ /* 0x000fe200000010ff */
[----:B------:R-:W-:Y:S01]  /*5020*/  FMUL R72, R72, R0 ;  /* 0x0000000048487220 */ /* 0x000fe20000400000 */
[----:B------:R-:W-:Y:S01]  /*5030*/  F2FP.BF16.F32.PACK_AB R63, RZ, R63 ;  /* 0x0000003fff3f723e */ /* 0x000fe200000010ff */
[----:B------:R-:W-:Y:S01]  /*5040*/  @P1 STG.E.U16 desc[UR12][R2.64+0x12], R61 ;  /* 0x0000123d02001986 */ /* 0x000fe2000c10150c */
[----:B------:R-:W-:Y:S01]  /*5050*/  IADD3 R6, P0, P1, R17, R2, R7 ;  /* 0x0000000211067210 */ /* 0x000fe2000791e007 */
[----:B------:R-:W-:Y:S01]  /*5060*/  FMUL R73, R73, R0 ;  /* 0x0000000049497220 */ /* 0x000fe20000400000 */
[----:B------:R-:W-:Y:S01]  /*5070*/  F2FP.BF16.F32.PACK_AB R64, RZ, R64 ;  /* 0x00000040ff40723e */ /* 0x000fe200000010ff */
[-C--:B------:R-:W-:Y:S01]  /*5080*/  FMUL R74, R74, R0.reuse ;  /* 0x000000004a4a7220 */ /* 0x080fe20000400000 */
[----:B------:R-:W-:Y:S01]  /*5090*/  IADD3.X R7, R9, R3, R19, P0, P1 ;  /* 0x0000000309077210 */ /* 0x000fe200007e2413 */
[----:B------:R-:W-:Y:S01]  /*50a0*/  @P2 STG.E.U16 desc[UR12][R4.64+0x10], R62 ;  /* 0x0000103e04002986 */ /* 0x000fe2000c10150c */
[C---:B------:R-:W-:Y:S01]  /*50b0*/  ISETP.GT.AND P1, PT, R16.reuse, 0x8, P4 ;  /* 0x000000081000780c */ /* 0x040fe20002724270 */
[-C--:B------:R-:W-:Y:S01]  /*50c0*/  FMUL R75, R75, R0.reuse ;  /* 0x000000004b4b7220 */ /* 0x080fe20000400000 */
[----:B------:R-:W-:Y:S01]  /*50d0*/  ISETP.GT.AND P0, PT, R16, RZ, P3 ;  /* 0x000000ff1000720c */ /* 0x000fe20001f04270 */
[-C--:B------:R-:W-:Y:S01]  /*50e0*/  FMUL R76, R76, R0.reuse ;  /* 0x000000004c4c7220 */ /* 0x080fe20000400000 */
[----:B------:R-:W-:Y:S01]  /*50f0*/  ISETP.GT.AND P2, PT, R15, 0x11, PT ;  /* 0x000000110f00780c */ /* 0x000fe20003f44270 */
[-C--:B------:R-:W-:Y:S01]  /*5100*/  FMUL R77, R77, R0.reuse ;  /* 0x000000004d4d7220 */ /* 0x080fe20000400000 */
[----:B------:R-:W-:Y:S01]  /*5110*/  F2FP.BF16.F32.PACK_AB R65, RZ, R65 ;  /* 0x00000041ff41723e */ /* 0x000fe200000010ff */
[----:B------:R-:W-:Y:S01]  /*5120*/  FMUL R78, R78, R0 ;  /* 0x000000004e4e7220 */ /* 0x000fe20000400000 */
[----:B------:R-:W-:Y:S01]  /*5130*/  F2FP.BF16.F32.PACK_AB R66, RZ, R66 ;  /* 0x00000042ff42723e */ /* 0x000fe200000010ff */
[-C--:B------:R-:W-:Y:S01]  /*5140*/  FMUL R79, R79, R0.reuse ;  /* 0x000000004f4f7220 */ /* 0x080fe20000400000 */
[----:B------:R-:W-:Y:S01]  /*5150*/  F2FP.BF16.F32.PACK_AB R67, RZ, R67 ;  /* 0x00000043ff43723e */ /* 0x000fe200000010ff */
[----:B------:R-:W-:Y:S01]  /*5160*/  FMUL R80, R80, R0 ;  /* 0x0000000050507220 */ /* 0x000fe20000400000 */
[----:B------:R-:W-:Y:S01]  /*5170*/  F2FP.BF16.F32.PACK_AB R68, RZ, R68 ;  /* 0x00000044ff44723e */ /* 0x000fe200000010ff */
[----:B------:R-:W-:Y:S01]  /*5180*/  @P1 STG.E.U16 desc[UR12][R4.64+0x12], R63 ;  /* 0x0000123f04001986 */ /* 0x000fe2000c10150c */
[----:B------:R-:W-:Y:S01]  /*5190*/  ISETP.GT.AND P1, PT, R15, 0x19, PT ;  /* 0x000000190f00780c */ /* 0x000fe20003f24270 */
[-C--:B------:R-:W-:Y:S01]  /*51a0*/  FMUL R81, R81, R0.reuse ;  /* 0x0000000051517220 */ /* 0x080fe20000400000 */
[----:B------:R-:W-:Y:S01]  /*51b0*/  F2FP.BF16.F32.PACK_AB R69, RZ, R69 ;  /* 0x00000045ff45723e */ /* 0x000fe200000010ff */
[----:B------:R-:W-:Y:S01]  /*51c0*/  @P0 STG.E.U16 desc[UR12][R2.64+0x20], R64 ;  /* 0x0000204002000986 */ /* 0x000fe2000c10150c */
[----:B------:R-:W-:Y:S01]  /*51d0*/  ISETP.GT.AND P0, PT, R16, RZ, P2 ;  /* 0x000000ff1000720c */ /* 0x000fe20001704270 */
[----:B------:R-:W-:Y:S01]  /*51e0*/  FMUL R82, R82, R0 ;  /* 0x0000000052527220 */ /* 0x000fe20000400000 */
[----:B------:R-:W-:Y:S01]  /*51f0*/  F2FP.BF16.F32.PACK_AB R70, RZ, R70 ;  /* 0x00000046ff46723e */ /* 0x000fe200000010ff */
        /* <DEDUP_REMOVED lines=10> */
[----:B------:R-:W-:Y:S01]  /*52a0*/  @P0 STG.E.U16 desc[UR12][R2.64+0x22], R65 ;  /* 0x0000224102000986 */ /* 0x000fe2000c10150c */
[----:B------:R-:W-:Y:S01]  /*52b0*/  ISETP.GT.AND P0, PT, R16, 0x8, P3 ;  /* 0x000000081000780c */ /* 0x000fe20001f04270 */
[-C--:B------:R-:W-:Y:S01]  /*52c0*/  FMUL R24, R24, R0.reuse ;  /* 0x0000000018187220 */ /* 0x080fe20000400000 */
[----:B------:R-:W-:Y:S01]  /*52d0*/  ISETP.GT.AND P5, PT, R15, 0x28, PT ;  /* 0x000000280f00780c */ /* 0x000fe20003fa4270 */
        /* <DEDUP_REMOVED lines=8> */
[-C--:B------:R-:W-:Y:S01]  /*5360*/  FMUL R29, R29, R0.reuse ;  /* 0x000000001d1d7220 */ /* 0x080fe20000400000 */
[C---:B------:R-:W-:Y:S01]  /*5370*/  ISETP.GT.AND P4, PT, R15.reuse, 0x30, PT ;  /* 0x000000300f00780c */ /* 0x040fe20003f84270 */
[----:B------:R-:W-:Y:S01]  /*5380*/  @P0 STG.E.U16 desc[UR12][R4.64+0x20], R66 ;  /* 0x0000204204000986 */ /* 0x000fe2000c10150c */
[----:B------:R-:W-:Y:S01]  /*5390*/  ISETP.GT.AND P0, PT, R16, 0x8, P2 ;  /* 0x000000081000780c */ /* 0x000fe20001704270 */
[-C--:B------:R-:W-:Y:S01]  /*53a0*/  FMUL R30, R30, R0.reuse ;  /* 0x000000001e1e7220 */ /* 0x080fe20000400000 */
[----:B------:R-:W-:Y:S01]  /*53b0*/  ISETP.GT.AND P2, PT, R15, 0x18, PT ;  /* 0x000000180f00780c */ /* 0x000fe20003f44270 */
[----:B------:R-:W-:Y:S01]  /*53c0*/  FMUL R31, R31, R0 ;  /* 0x000000001f1f7220 */ /* 0x000fe20000400000 */
[----:B------:R-:W-:Y:S01]  /*53d0*/  F2FP.BF16.F32.PACK_AB R80, RZ, R80 ;  /* 0x00000050ff50723e */ /* 0x000fe200000010ff */
        /* <DEDUP_REMOVED lines=8> */
[----:B------:R-:W-:Y:S01]  /*5460*/  @P0 STG.E.U16 desc[UR12][R4.64+0x22], R67 ;  /* 0x0000224304000986 */ /* 0x000fe2000c10150c */
[----:B------:R-:W-:Y:S01]  /*5470*/  ISETP.GT.AND P0, PT, R16, RZ, P2 ;  /* 0x000000ff1000720c */ /* 0x000fe20001704270 */
[----:B------:R-:W-:Y:S01]  /*5480*/  FMUL R36, R36, R0 ;  /* 0x0000000024247220 */ /* 0x000fe20000400000 */
[----:B------:R-:W-:Y:S01]  /*5490*/  F2FP.BF16.F32.PACK_AB R84, RZ, R84 ;  /* 0x00000054ff54723e */ /* 0x000fe200000010ff */
[-C--:B------:R-:W-:Y:S01]  /*54a0*/  FMUL R37, R37, R0.reuse ;  /* 0x0000000025257220 */ /* 0x080fe20000400000 */
[----:B------:R-:W-:Y:S01]  /*54b0*/  P2R R12, PR, RZ, 0x20 ;  /* 0x00000020ff0c7803 */ /* 0x000fe20000000000 */
        /* <DEDUP_REMOVED lines=9> */
[----:B------:R-:W-:Y:S01]  /*5550*/  ISETP.GT.AND P0, PT, R16, RZ, P1 ;  /* 0x000000ff1000720c */ /* 0x000fe20000f04270 */
        /* <DEDUP_REMOVED lines=13> */
[----:B------:R-:W-:Y:S01]  /*5630*/  ISETP.GT.AND P0, PT, R16, 0x8, P2 ;  /* 0x000000081000780c */ /* 0x000fe20001704270 */
        /* <DEDUP_REMOVED lines=17> */
[----:B------:R-:W-:-:S02]  /*5750*/  F2FP.BF16.F32.PACK_AB R36, RZ, R36 ;  /* 0x00000024ff24723e */ /* 0x000fc400000010ff */
[----:B------:R-:W-:Y:S02]  /*5760*/  F2FP.BF16.F32.PACK_AB R37, RZ, R37 ;  /* 0x00000025ff25723e */ /* 0x000fe400000010ff */
[----:B------:R-:W-:Y:S02]  /*5770*/  F2FP.BF16.F32.PACK_AB R38, RZ, R38 ;  /* 0x00000026ff26723e */ /* 0x000fe400000010ff */
[----:B------:R-:W-:Y:S02]  /*5780*/  F2FP.BF16.F32.PACK_AB R39, RZ, R39 ;  /* 0x00000027ff27723e */ /* 0x000fe400000010ff */
[----:B------:R-:W-:Y:S01]  /*5790*/  F2FP.BF16.F32.PACK_AB R40, RZ, R40 ;  /* 0x00000028ff28723e */ /* 0x000fe200000010ff */
[----:B------:R-:W-:Y:S01]  /*57a0*/  @P0 STG.E.U16 desc[UR12][R4.64+0x32], R71 ;  /* 0x0000324704000986 */ /* 0x000fe2000c10150c */
[----:B------:R-:W-:Y:S02]  /*57b0*/  ISETP.GT.AND P0, PT, R16, RZ, P2 ;  /* 0x000000ff1000720c */ /* 0x000fe40001704270 */
[----:B------:R-:W-:-:S02]  /*57c0*/  F2FP.BF16.F32.PACK_AB R41, RZ, R41 ;  /* 0x00000029ff29723e */ /* 0x000fc400000010ff */
[----:B------:R-:W-:Y:S02]  /*57d0*/  F2FP.BF16.F32.PACK_AB R42, RZ, R42 ;  /* 0x0000002aff2a723e */ /* 0x000fe400000010ff */
[----:B------:R-:W-:Y:S02]  /*57e0*/  F2FP.BF16.F32.PACK_AB R43, RZ, R43 ;  /* 0x0000002bff2b723e */ /* 0x000fe400000010ff */
[----:B------:R-:W-:Y:S02]  /*57f0*/  F2FP.BF16.F32.PACK_AB R44, RZ, R44 ;  /* 0x0000002cff2c723e */ /* 0x000fe400000010ff */
[----:B------:R-:W-:Y:S02]  /*5800*/  F2FP.BF16.F32.PACK_AB R45, RZ, R45 ;  /* 0x0000002dff2d723e */ /* 0x000fe400000010ff */
[----:B------:R-:W-:Y:S01]  /*5810*/  F2FP.BF16.F32.PACK_AB R46, RZ, R46 ;  /* 0x0000002eff2e723e */ /* 0x000fe200000010ff */
[----:B------:R-:W-:Y:S01]  /*5820*/  @P0 STG.E.U16 desc[UR12][R2.64+0x40], R72 ;  /* 0x0000404802000986 */ /* 0x000fe2000c10150c */
[----:B------:R-:W-:-:S02]  /*5830*/  ISETP.GT.AND P0, PT, R16, RZ, P1 ;  /* 0x000000ff1000720c */ /* 0x000fc40000f04270 */
[----:B------:R-:W-:Y:S02]  /*5840*/  F2FP.BF16.F32.PACK_AB R47, RZ, R47 ;  /* 0x0000002fff2f723e */ /* 0x000fe400000010ff */
[----:B------:R-:W-:Y:S02]  /*5850*/  F2FP.BF16.F32.PACK_AB R48, RZ, R48 ;  /* 0x00000030ff30723e */ /* 0x000fe400000010ff */
[----:B------:R-:W-:Y:S02]  /*5860*/  F2FP.BF16.F32.PACK_AB R49, RZ, R49 ;  /* 0x00000031ff31723e */ /* 0x000fe400000010ff */
[----:B------:R-:W-:Y:S02]  /*5870*/  F2FP.BF16.F32.PACK_AB R50, RZ, R50 ;  /* 0x00000032ff32723e */ /* 0x000fe400000010ff */
[----:B------:R-:W-:Y:S02]  /*5880*/  F2FP.BF16.F32.PACK_AB R51, RZ, R51 ;  /* 0x00000033ff33723e */ /* 0x000fe400000010ff */
[----:B------:R-:W-:Y:S01]  /*5890*/  F2FP.BF16.F32.PACK_AB R52, RZ, R52 ;  /* 0x00000034ff34723e */ /* 0x000fe200000010ff */
[----:B------:R-:W-:Y:S01]  /*58a0*/  @P0 STG.E.U16 desc[UR12][R2.64+0x42], R73 ;  /* 0x0000424902000986 */ /* 0x000fe2000c10150c */
[----:B------:R-:W-:-:S02]  /*58b0*/  ISETP.GT.AND P0, PT, R16, 0x8, P2 ;  /* 0x000000081000780c */ /* 0x000fc40001704270 */
[----:B------:R-:W-:Y:S02]  /*58c0*/  ISETP.GT.AND P2, PT, R15, 0x38, PT ;  /* 0x000000380f00780c */ /* 0x000fe40003f44270 */
[----:B------:R-:W-:Y:S02]  /*58d0*/  F2FP.BF16.F32.PACK_AB R53, RZ, R53 ;  /* 0x00000035ff35723e */ /* 0x000fe400000010ff */
[----:B------:R-:W-:-:S07]  /*58e0*/  F2FP.BF16.F32.PACK_AB R54, RZ, R54 ;  /* 0x00000036ff36723e */ /* 0x000fce00000010ff */
[----:B------:R-:W-:Y:S01]  /*58f0*/  @P0 STG.E.U16 desc[UR12][R4.64+0x40], R74 ;  /* 0x0000404a04000986 */ /* 0x000fe2000c10150c */
[----:B------:R-:W-:-:S13]  /*5900*/  ISETP.GT.AND P0, PT, R16, 0x8, P1 ;  /* 0x000000081000780c */ /* 0x000fda0000f04270 */
[----:B------:R-:W-:Y:S01]  /*5910*/  @P0 STG.E.U16 desc[UR12][R4.64+0x42], R75 ;  /* 0x0000424b04000986 */ /* 0x000fe2000c10150c */
[----:B------:R-:W-:-:S13]  /*5920*/  ISETP.GT.AND P0, PT, R16, RZ, P5 ;  /* 0x000000ff1000720c */ /* 0x000fda0002f04270 */
[----:B------:R-:W-:Y:S01]  /*5930*/  @P0 STG.E.U16 desc[UR12][R2.64+0x50], R76 ;  /* 0x0000504c02000986 */ /* 0x000fe2000c10150c */
[----:B------:R-:W-:-:S04]  /*5940*/  ISETP.GT.AND P0, PT, R15, 0x29, PT ;  /* 0x000000290f00780c */ /* 0x000fc80003f04270 */
[----:B------:R-:W-:Y:S02]  /*5950*/  ISETP.GT.AND P1, PT, R16, RZ, P0 ;  /* 0x000000ff1000720c */ /* 0x000fe40000724270 */
[----:B------:R-:W-:-:S11]  /*5960*/  P2R R13, PR, RZ, 0x1 ;  /* 0x00000001ff0d7803 */ /* 0x000fd60000000000 */
[----:B------:R-:W-:Y:S01]  /*5970*/  @P1 STG.E.U16 desc[UR12][R2.64+0x52], R77 ;  /* 0x0000524d02001986 */ /* 0x000fe2000c10150c */
[----:B------:R-:W-:-:S13]  /*5980*/  ISETP.GT.AND P1, PT, R16, 0x8, P5 ;  /* 0x000000081000780c */ /* 0x000fda0002f24270 */
[----:B------:R-:W-:Y:S01]  /*5990*/  @P1 STG.E.U16 desc[UR12][R4.64+0x50], R78 ;  /* 0x0000504e04001986 */ /* 0x000fe2000c10150c */
[C---:B------:R-:W-:Y:S02]  /*59a0*/  ISETP.GT.AND P1, PT, R16.reuse, 0x8, P0 ;  /* 0x000000081000780c */ /* 0x040fe40000724270 */
[----:B------:R-:W-:-:S11]  /*59b0*/  ISETP.GT.AND P0, PT, R16, 0x8, P2 ;  /* 0x000000081000780c */ /* 0x000fd60001704270 */
[----:B------:R-:W-:Y:S01]  /*59c0*/  @P1 STG.E.U16 desc[UR12][R4.64+0x52], R79 ;  /* 0x0000524f04001986 */ /* 0x000fe2000c10150c */
[----:B------:R-:W-:-:S13]  /*59d0*/  ISETP.GT.AND P1, PT, R16, RZ, P4 ;  /* 0x000000ff1000720c */ /* 0x000fda0002724270 */
[----:B------:R-:W-:Y:S01]  /*59e0*/  @P1 STG.E.U16 desc[UR12][R2.64+0x60], R80 ;  /* 0x0000605002001986 */ /* 0x000fe2000c10150c */
[----:B------:R-:W-:-:S13]  /*59f0*/  ISETP.GT.AND P1, PT, R16, RZ, P3 ;  /* 0x000000ff1000720c */ /* 0x000fda0001f24270 */
[----:B------:R-:W-:Y:S01]  /*5a00*/  @P1 STG.E.U16 desc[UR12][R2.64+0x62], R81 ;  /* 0x0000625102001986 */ /* 0x000fe2000c10150c */
[----:B------:R-:W-:-:S13]  /*5a10*/  ISETP.GT.AND P1, PT, R16, 0x8, P4 ;  /* 0x000000081000780c */ /* 0x000fda0002724270 */
[----:B------:R-:W-:Y:S01]  /*5a20*/  @P1 STG.E.U16 desc[UR12][R4.64+0x60], R82 ;  /* 0x0000605204001986 */ /* 0x000fe2000c10150c */
[----:B------:R-:W-:-:S13]  /*5a30*/  ISETP.GT.AND P1, PT, R16, 0x8, P3 ;  /* 0x000000081000780c */ /* 0x000fda0001f24270 */
[----:B------:R-:W-:Y:S01]  /*5a40*/  @P1 STG.E.U16 desc[UR12][R4.64+0x62], R83 ;  /* 0x0000625304001986 */ /* 0x000fe2000c10150c */
[----:B------:R-:W-:-:S05]  /*5a50*/  IADD3 R10, P1, R17, R4, RZ ;  /* 0x00000004110a7210 */ /* 0x000fca0007f3e0ff */
[----:B------:R-:W-:Y:S01]  /*5a60*/  IMAD.X R11, R9, 0x1, R5, P1 ;  /* 0x00000001090b7824 */ /* 0x000fe200008e0605 */
[----:B------:R-:W-:-:S13]  /*5a70*/  ISETP.GT.AND P1, PT, R16, RZ, P2 ;  /* 0x000000ff1000720c */ /* 0x000fda0001724270 */
[----:B------:R-:W-:Y:S01]  /*5a80*/  @P1 STG.E.U16 desc[UR12][R2.64+0x70], R84 ;  /* 0x0000705402001986 */ /* 0x000fe2000c10150c */
[----:B------:R-:W-:-:S05]  /*5a90*/  IADD3 R8, P1, R17, R2, RZ ;  /* 0x0000000211087210 */ /* 0x000fca0007f3e0ff */
[----:B------:R-:W-:Y:S01]  /*5aa0*/  IMAD.X R9, R9, 0x1, R3, P1 ;  /* 0x0000000109097824 */ /* 0x000fe200008e0603 */
[----:B------:R-:W-:-:S04]  /*5ab0*/  ISETP.GT.AND P1, PT, R15, 0x39, PT ;  /* 0x000000390f00780c */ /* 0x000fc80003f24270 */
[----:B------:R-:W-:-:S13]  /*5ac0*/  ISETP.GT.AND P5, PT, R16, RZ, P1 ;  /* 0x000000ff1000720c */ /* 0x000fda0000fa4270 */
[----:B------:R0:W-:Y:S01]  /*5ad0*/  @P5 STG.E.U16 desc[UR12][R2.64+0x72], R85 ;  /* 0x0000725502005986 */ /* 0x0001e2000c10150c */
[----:B------:R-:W-:-:S03]  /*5ae0*/  ISETP.GT.AND P5, PT, R15, RZ, PT ;  /* 0x000000ff0f00720c */ /* 0x000fc60003fa4270 */
[----:B------:R-:W-:Y:S01]  /*5af0*/  @P0 STG.E.U16 desc[UR12][R4.64+0x70], R86 ;  /* 0x0000705604000986 */ /* 0x000fe2000c10150c */
[----:B------:R-:W-:-:S13]  /*5b00*/  ISETP.GT.AND P0, PT, R16, 0x8, P1 ;  /* 0x000000081000780c */ /* 0x000fda0000f04270 */
[----:B------:R-:W-:Y:S01]  /*5b10*/  @P0 STG.E.U16 desc[UR12][R4.64+0x72], R87 ;  /* 0x0000725704000986 */ /* 0x000fe2000c10150c */
[C---:B------:R-:W-:Y:S02]  /*5b20*/  ISETP.GT.AND P0, PT, R16.reuse, 0x40, P5 ;  /* 0x000000401000780c */ /* 0x040fe40002f04270 */
[----:B------:R-:W-:-:S11]  /*5b30*/  ISETP.GT.AND P5, PT, R16, 0x48, P5 ;  /* 0x000000481000780c */ /* 0x000fd60002fa4270 */
[----:B------:R-:W-:Y:S01]  /*5b40*/  @P0 STG.E.U16 desc[UR12][R8.64], R24 ;  /* 0x0000001808000986 */ /* 0x000fe2000c10150c */
[C---:B------:R-:W-:Y:S02]  /*5b50*/  ISETP.GT.AND P0, PT, R16.reuse, 0x40, P6 ;  /* 0x000000401000780c */ /* 0x040fe40003704270 */
[----:B------:R-:W-:-:S11]  /*5b60*/  ISETP.GT.AND P6, PT, R16, 0x48, P6 ;  /* 0x000000481000780c */ /* 0x000fd600037c4270 */
[----:B0-----:R-:W-:Y:S02]  /*5b70*/  @P0 IMAD.MOV.U32 R2, RZ, RZ, R8 ;  /* 0x000000ffff020224 */ /* 0x001fe400078e0008 */
[----:B------:R-:W-:-:S05]  /*5b80*/  @P0 IMAD.MOV.U32 R3, RZ, RZ, R9 ;  /* 0x000000ffff030224 */ /* 0x000fca00078e0009 */
[----:B------:R0:W-:Y:S01]  /*5b90*/  @P0 STG.E.U16 desc[UR12][R2.64+0x2], R25 ;  /* 0x0000021902000986 */ /* 0x0001e2000c10150c */
[----:B------:R-:W-:-:S03]  /*5ba0*/  ISETP.NE.AND P0, PT, R13, RZ, PT ;  /* 0x000000ff0d00720c */ /* 0x000fc60003f05270 */
[----:B------:R-:W-:Y:S01]  /*5bb0*/  @P5 STG.E.U16 desc[UR12][R10.64], R26 ;  /* 0x0000001a0a005986 */ /* 0x000fe2000c10150c */
[----:B------:R-:W-:-:S03]  /*5bc0*/  ISETP.NE.AND P5, PT, R12, RZ, PT ;  /* 0x000000ff0c00720c */ /* 0x000fc60003fa5270 */
[----:B------:R-:W-:Y:S01]  /*5bd0*/  @P6 STG.E.U16 desc[UR12][R10.64+0x2], R27 ;  /* 0x0000021b0a006986 */ /* 0x000fe2000c10150c */
[----:B------:R-:W-:-:S04]  /*5be0*/  ISETP.GT.AND P6, PT, R15, 0x8, PT ;  /* 0x000000080f00780c */ /* 0x000fc80003fc4270 */
[----:B------:R-:W-:-:S13]  /*5bf0*/  ISETP.GT.AND P6, PT, R16, 0x40, P6 ;  /* 0x000000401000780c */ /* 0x000fda00037c4270 */
[----:B0-----:R-:W-:Y:S02]  /*5c00*/  @P6 IMAD.MOV.U32 R2, RZ, RZ, R8 ;  /* 0x000000ffff026224 */ /* 0x001fe400078e0008 */
[----:B------:R-:W-:-:S05]  /*5c10*/  @P6 IMAD.MOV.U32 R3, RZ, RZ, R9 ;  /* 0x000000ffff036224 */ /* 0x000fca00078e0009 */
[----:B------:R0:W-:Y:S01]  /*5c20*/  @P6 STG.E.U16 desc[UR12][R2.64+0x10], R28 ;  /* 0x0000101c02006986 */ /* 0x0001e2000c10150c */
[----:B------:R-:W-:-:S04]  /*5c30*/  ISETP.GT.AND P6, PT, R15, 0x9, PT ;  /* 0x000000090f00780c */ /* 0x000fc80003fc4270 */
[----:B------:R-:W-:-:S13]  /*5c40*/  ISETP.GT.AND P6, PT, R16, 0x40, P6 ;  /* 0x000000401000780c */ /* 0x000fda00037c4270 */
[----:B0-----:R-:W-:Y:S02]  /*5c50*/  @P6 IMAD.MOV.U32 R2, RZ, RZ, R8 ;  /* 0x000000ffff026224 */ /* 0x001fe400078e0008 */
[----:B------:R-:W-:-:S05]  /*5c60*/  @P6 IMAD.MOV.U32 R3, RZ, RZ, R9 ;  /* 0x000000ffff036224 */ /* 0x000fca00078e0009 */
[----:B------:R0:W-:Y:S01]  /*5c70*/  @P6 STG.E.U16 desc[UR12][R2.64+0x12], R29 ;  /* 0x0000121d02006986 */ /* 0x0001e2000c10150c */
[----:B------:R-:W-:-:S04]  /*5c80*/  ISETP.GT.AND P6, PT, R15, 0x8, PT ;  /* 0x000000080f00780c */ /* 0x000fc80003fc4270 */
[----:B------:R-:W-:-:S13]  /*5c90*/  ISETP.GT.AND P6, PT, R16, 0x48, P6 ;  /* 0x000000481000780c */ /* 0x000fda00037c4270 */
        /* <DEDUP_REMOVED lines=66> */
[C---:B------:R-:W-:Y:S02]  /*60c0*/  ISETP.GT.AND P6, PT, R16.reuse, 0x40, P5 ;  /* 0x000000401000780c */ /* 0x040fe40002fc4270 */
[----:B------:R-:W-:-:S11]  /*60d0*/  ISETP.GT.AND P5, PT, R16, 0x48, P5 ;  /* 0x000000481000780c */ /* 0x000fd60002fa4270 */
        /* <DEDUP_REMOVED lines=9> */
[----:B------:R-:W-:Y:S01]  /*6170*/  ISETP.GT.AND P4, PT, R16, 0x48, P4 ;  /* 0x000000481000780c */ /* 0x000fe20002784270 */
        /* <DEDUP_REMOVED lines=17> */
[----:B------:R0:W-:Y:S02]  /*6290*/  @P0 STG.E.U16 desc[UR12][R2.64+0x62], R49 ;  /* 0x0000623102000986 */ /* 0x0001e4000c10150c */
        /* <DEDUP_REMOVED lines=8> */
[----:B------:R0:W-:Y:S04]  /*6320*/  @P6 STG.E.U16 desc[UR12][R2.64+0x70], R52 ;  /* 0x0000703402006986 */ /* 0x0001e8000c10150c */
[----:B------:R1:W-:Y:S01]  /*6330*/  @P5 STG.E.U16 desc[UR12][R8.64+0x72], R53 ;  /* 0x0000723508005986 */ /* 0x0003e2000c10150c */
[----:B0-----:R-:W-:Y:S02]  /*6340*/  @P2 IMAD.MOV.U32 R2, RZ, RZ, R6 ;  /* 0x000000ffff022224 */ /* 0x001fe400078e0006 */
[----:B------:R-:W-:-:S05]  /*6350*/  @P2 IMAD.MOV.U32 R3, RZ, RZ, R7 ;  /* 0x000000ffff032224 */ /* 0x000fca00078e0007 */
[----:B------:R1:W-:Y:S01]  /*6360*/  @P2 STG.E.U16 desc[UR12][R2.64+0x70], R54 ;  /* 0x0000703602002986 */ /* 0x0003e2000c10150c */
[----:B------:R-:W-:Y:S05]  /*6370*/  @!P1 EXIT ;  /* 0x000000000000994d */ /* 0x000fea0003800000 */
[----:B------:R-:W-:-:S05]  /*6380*/  F2FP.BF16.F32.PACK_AB R0, RZ, R0 ;  /* 0x00000000ff00723e */ /* 0x000fca00000010ff */
[----:B------:R-:W-:Y:S01]  /*6390*/  STG.E.U16 desc[UR12][R6.64+0x72], R0 ;  /* 0x0000720006007986 */ /* 0x000fe2000c10150c */
[----:B------:R-:W-:Y:S05]  /*63a0*/  EXIT ;  /* 0x000000000000794d */ /* 0x000fea0003800000 */
.L_x_14:
[----:B------:R-:W-:-:S13]  /*63b0*/  ISETP.NE.AND P0, PT, R8, RZ, PT ;  /* 0x000000ff0800720c */ /* 0x000fda0003f05270 */
[----:B------:R-:W-:Y:S05]  /*63c0*/  @P0 EXIT ;  /* 0x000000000000094d */ /* 0x000fea0003800000 */
[----:B------:R-:W-:-:S13]  /*63d0*/  ELECT P0, URZ, PT ;  /* 0x00000000003f782f */ /* 0x000fda0003800000 */
[----:B------:R-:W-:Y:S05]  /*63e0*/  @!P0 BRA `(.L_x_151) ;  /* 0x0000000400c48947 */ /* 0x000fea0003800000 */
[----:B------:R-:W-:-:S13]  /*63f0*/  ISETP.GE.AND P0, PT, R5, 0x1, PT ;  /* 0x000000010500780c */ /* 0x000fda0003f06270 */
[----:B------:R-:W-:Y:S05]  /*6400*/  @!P0 BRA `(.L_x_151) ;  /* 0x0000000400bc8947 */ /* 0x000fea0003800000 */
[----:B------:R-:W0:Y:S01]  /*6410*/  S2R R6, SR_CgaCtaId ;  /* 0x0000000000067919 */ /* 0x000e220000008800 */
[----:B------:R-:W-:Y:S01]  /*6420*/  IMAD.SHL.U32 R20, R11, 0x80, RZ ;  /* 0x000000800b147824 */ /* 0x000fe200078e00ff */
[----:B------:R-:W-:Y:S01]  /*6430*/  ULDC UR4, c[0x0][0x384] ;  /* 0x0000e10000047ab9 */ /* 0x000fe20000000800 */
[----:B------:R-:W-:Y:S01]  /*6440*/  LOP3.LUT P0, RZ, R10, 0x1f, RZ, 0xc0, !PT ;  /* 0x0000001f0aff7812 */ /* 0x000fe2000780c0ff */
[----:B------:R-:W-:Y:S01]  /*6450*/  ULDC UR5, c[0x0][0x388] ;  /* 0x0000e20000057ab9 */ /* 0x000fe20000000800 */
[C---:B------:R-:W-:Y:S01]  /*6460*/  ISETP.NE.AND P1, PT, R17.reuse, RZ, PT ;  /* 0x000000ff1100720c */ /* 0x040fe20003f25270 */
[----:B------:R-:W-:Y:S01]  /*6470*/  IMAD.MOV.U32 R8, RZ, RZ, 0x1 ;  /* 0x00000001ff087424 */ /* 0x000fe200078e00ff */
[----:B------:R-:W-:Y:S01]  /*6480*/  ISETP.NE.OR P0, PT, R17, RZ, !P0 ;  /* 0x000000ff1100720c */ /* 0x000fe20004705670 */
[----:B------:R-:W-:Y:S01]  /*6490*/  IMAD.MOV.U32 R9, RZ, RZ, RZ ;  /* 0x000000ffff097224 */ /* 0x000fe200078e00ff */
[----:B------:R-:W-:Y:S02]  /*64a0*/  LOP3.LUT R21, R3, 0x2, RZ, 0xfc, !PT ;  /* 0x0000000203157812 */ /* 0x000fe400078efcff */
[----:B------:R-:W-:Y:S01]  /*64b0*/  CS2R R10, SRZ ;  /* 0x00000000000a7805 */ /* 0x000fe2000001ff00 */
[----:B------:R-:W-:-:S02]  /*64c0*/  IMAD.MOV.U32 R12, RZ, RZ, RZ ;  /* 0x000000ffff0c7224 */ /* 0x000fc400078e00ff */
[----:B0----5:R-:W-:-:S05]  /*64d0*/  IMAD.SHL.U32 R0, R6, 0x20, RZ ;  /* 0x0000002006007824 */ /* 0x021fca00078e00ff */
[----:B------:R-:W-:Y:S01]  /*64e0*/  LOP3.LUT R2, R0, 0x20, RZ, 0xc0, !PT ;  /* 0x0000002000027812 */ /* 0x000fe200078ec0ff */
[----:B------:R-:W-:-:S04]  /*64f0*/  IMAD R0, R18, R19, RZ ;  /* 0x0000001312007224 */ /* 0x000fc800078e02ff */
[----:B------:R-:W-:Y:S02]  /*6500*/  IMAD R4, R13, 0x40, R2 ;  /* 0x000000400d047824 */ /* 0x000fe400078e0202 */
[----:B------:R-:W-:Y:S02]  /*6510*/  IMAD.SHL.U32 R2, R6, 0x800, RZ ;  /* 0x0000080006027824 */ /* 0x000fe400078e00ff */
[----:B------:R-:W-:-:S03]  /*6520*/  IMAD.HI.U32 R6, R20, UR4, RZ ;  /* 0x0000000414067c27 */ /* 0x000fc6000f8e00ff */
[----:B------:R-:W-:Y:S01]  /*6530*/  LOP3.LUT R2, R2, 0x800, RZ, 0xc0, !PT ;  /* 0x0000080002027812 */ /* 0x000fe200078ec0ff */
[----:B------:R-:W-:Y:S01]  /*6540*/  IMAD R0, R7, R0, 0x1 ;  /* 0x0000000107007424 */ /* 0x000fe200078e0200 */
[----:B------:R-:W-:-:S07]  /*6550*/  SHF.R.U32.HI R6, RZ, UR5, R6 ;  /* 0x00000005ff067c19 */ /* 0x000fce0008011606 */
.L_x_155:
[----:B----4-:R-:W0:Y:S01]  /*6560*/  S2R R14, SR_CgaCtaId ;  /* 0x00000000000e7919 */ /* 0x010e220000008800 */
[----:B------:R-:W-:-:S04]  /*6570*/  MOV R13, 0x400 ;  /* 0x00000400000d7802 */ /* 0x000fc80000000f00 */
[----:B0-----:R-:W-:Y:S02]  /*6580*/  LEA R22, R14, R13, 0x18 ;  /* 0x0000000d0e167211 */ /* 0x001fe400078ec0ff */
[----:B------:R-:W-:-:S03]  /*6590*/  SHF.L.U32 R13, R8, 0x1f, RZ ;  /* 0x0000001f080d7819 */ /* 0x000fc600000006ff */
[----:B------:R-:W-:-:S07]  /*65a0*/  IMAD R14, R9, 0x8, R22 ;  /* 0x00000008090e7824 */ /* 0x000fce00078e0216 */
.L_x_152:
[----:B0-----:R0:W1:Y:S02]  /*65b0*/  SYNCS.PHASECHK.TRANS64.TRYWAIT P2, [R14+URZ+0x36048], R13 ;  /* 0x0360480d0e0075a7 */ /* 0x001064000804017f */
[----:B-1----:R-:W-:Y:S05]  /*65c0*/  @!P2 NANOSLEEP.SYNCS 0x989680 ;  /* 0x009896800000a95d */ /* 0x002fea0003900000 */
[----:B------:R-:W1:Y:S02]  /*65d0*/  @!P2 SYNCS.PHASECHK.TRANS64 P2, [R14+URZ+0x36048], R13 ;  /* 0x0360480d0e00a5a7 */ /* 0x000e64000804007f */
[----:B-1----:R-:W-:Y:S05]  /*65e0*/  @!P2 BRA `(.L_x_152) ;  /* 0xfffffffc00f0a947 */ /* 0x002fea000383ffff */
[----:B0-----:R-:W0:Y:S02]  /*65f0*/  @!P1 LDC R13, c[0x0][0x500] ;  /* 0x00014000ff0d9b82 */ /* 0x001e240000000800 */
[----:B0-----:R0:W-:Y:S02]  /*6600*/  @!P1 SYNCS.ARRIVE.TRANS64 RZ, [R14+URZ+0x36000], R13 ;  /* 0x0360000d0eff99a7 */ /* 0x0011e4000800003f */
[----:B0-----:R-:W-:-:S04]  /*6610*/  PRMT R13, R21, 0x9910, RZ ;  /* 0x00009910150d7816 */ /* 0x001fc800000000ff */
[----:B------:R-:W-:-:S13]  /*6620*/  ISETP.NE.AND P2, PT, R13, 0x2, PT ;  /* 0x000000020d00780c */ /* 0x000fda0003f45270 */
[----:B------:R-:W-:Y:S05]  /*6630*/  @P2 BRA `(.L_x_153) ;  /* 0x0000000000042947 */ /* 0x000fea0003800000 */
[----:B------:R-:W-:Y:S01]  /*6640*/  BPT.TRAP 0x1 ;  /* 0x000000040000795c */ /* 0x000fe20000300000 */
.L_x_153:
[----:B------:R-:W-:Y:S05]  /*6650*/  @P0 BRA `(.L_x_154) ;  /* 0x0000000000040947 */ /* 0x000fea0003800000 */
[----:B------:R-:W-:Y:S01]  /*6660*/  BPT.TRAP 0x1 ;  /* 0x000000040000795c */ /* 0x000fe20000300000 */
.L_x_154:
[----:B---3--:R-:W0:Y:S01]  /*6670*/  LDC R15, c[0x0][0x380] ;  /* 0x0000e000ff0f7b82 */ /* 0x008e220000000800 */
[----:B------:R-:W-:Y:S01]  /*6680*/  R2UR UR4, R6 ;  /* 0x00000000060472ca */ /* 0x000fe200000e0000 */
[----:B------:R-:W-:Y:S01]  /*6690*/  IMAD R13, R9, 0x1000, R2 ;  /* 0x00001000090d7824 */ /* 0x000fe200078e0202 */
[----:B------:R-:W-:Y:S01]  /*66a0*/  R2UR UR5, R20 ;  /* 0x00000000140572ca */ /* 0x000fe200000e0000 */
[----:B------:R-:W-:Y:S01]  /*66b0*/  ULDC UR20, c[0x0][0x38c] ;  /* 0x0000e30000147ab9 */ /* 0x000fe20000000800 */
[----:B------:R-:W-:Y:S01]  /*66c0*/  R2UR UR17, R14 ;  /* 0x000000000e1172ca */ /* 0x000fe200000e0000 */
[----:B------:R-:W-:Y:S01]  /*66d0*/  IMAD R13, R13, 0x2, R22 ;  /* 0x000000020d0d7824 */ /* 0x000fe200078e0216 */
[----:B------:R-:W-:Y:S01]  /*66e0*/  UISETP.NE.AND UP0, UPT, UR20, 0x1, UPT ;  /* 0x000000011400788c */ /* 0x000fe2000bf05270 */
[----:B------:R-:W1:Y:S01]  /*66f0*/  LDC.64 R16, c[0x0][0x3b8] ;  /* 0x0000ee00ff107b82 */ /* 0x000e620000000a00 */
[C---:B------:R-:W-:Y:S01]  /*6700*/  VIADD R14, R12.reuse, 0x1 ;  /* 0x000000010c0e7836 */ /* 0x040fe20000000000 */
[----:B------:R-:W-:Y:S01]  /*6710*/  R2UR UR18, R12 ;  /* 0x000000000c1272ca */ /* 0x000fe200000e0000 */
[----:B------:R-:W-:Y:S01]  /*6720*/  VIADD R0, R0, 0xffffffff ;  /* 0xffffffff00007836 */ /* 0x000fe20000000000 */
[----:B------:R-:W-:Y:S01]  /*6730*/  R2UR UR8, R13 ;  /* 0x000000000d0872ca */ /* 0x000fe200000e0000 */
[----:B------:R-:W-:Y:S01]  /*6740*/  ULDC.64 UR24, c[0x0][0x198] ;  /* 0x0000660000187ab9 */ /* 0x000fe20000000a00 */
[----:B------:R-:W-:Y:S01]  /*6750*/  R2UR UR9, R22 ;  /* 0x00000000160972ca */ /* 0x000fe200000e0000 */
[----:B------:R-:W-:Y:S01]  /*6760*/  ULDC.64 UR14, c[0x0][0x3b0] ;  /* 0x0000ec00000e7ab9 */ /* 0x000fe20000000a00 */
[----:B------:R-:W1:Y:S01]  /*6770*/  LDC.64 R18, c[0x0][0x3d8] ;  /* 0x0000f600ff127b82 */ /* 0x000e620000000a00 */
[----:B------:R-:W-:Y:S01]  /*6780*/  R2UR UR16, R9 ;  /* 0x00000000091072ca */ /* 0x000fe200000e0000 */
[----:B------:R-:W-:Y:S01]  /*6790*/  @UP0 ULDC.64 UR10, c[0x0][0x390] ;  /* 0x0000e400000a0ab9 */ /* 0x000fe20000000a00 */
[----:B------:R-:W-:Y:S01]  /*67a0*/  R2UR UR12, R11 ;  /* 0x000000000b0c72ca */ /* 0x000fe200000e0000 */
[----:B------:R-:W-:Y:S01]  /*67b0*/  ULDC.64 UR22, c[0x0][0x3d0] ;  /* 0x0000f40000167ab9 */ /* 0x000fe20000000a00 */
[----:B------:R-:W-:Y:S01]  /*67c0*/  R2UR UR13, R10 ;  /* 0x000000000a0d72ca */ /* 0x000fe200000e0000 */
[----:B------:R-:W-:Y:S01]  /*67d0*/  VIADD R9, R9, 0x1 ;  /* 0x0000000109097836 */ /* 0x000fe20000000000 */
[----:B------:R-:W-:Y:S01]  /*67e0*/  ISETP.GT.AND P5, PT, R0, 0x1, PT ;  /* 0x000000010000780c */ /* 0x000fe20003fa4270 */
[----:B------:R-:W-:Y:S01]  /*67f0*/  USHF.L.U32 UR18, UR18, 0x6, URZ ;  /* 0x0000000612127899 */ /* 0x000fe2000800063f */
[----:B0-----:R-:W-:Y:S01]  /*6800*/  ISETP.NE.AND P2, PT, R15, 0x1, PT ;  /* 0x000000010f00780c */ /* 0x001fe20003f45270 */
[----:B------:R-:W-:Y:S01]  /*6810*/  UIADD3 UR17, UR17, 0x36000, URZ ;  /* 0x0003600011117890 */ /* 0x000fe2000fffe03f */
[----:B------:R-:W-:Y:S01]  /*6820*/  ISETP.NE.AND P4, PT, R9, 0x9, PT ;  /* 0x000000090900780c */ /* 0x000fe20003f85270 */
[----:B------:R-:W-:-:S02]  /*6830*/  UIADD3 UR8, UR8, 0x24000, URZ ;  /* 0x0002400008087890 */ /* 0x000fc4000fffe03f */
[----:B------:R-:W-:Y:S01]  /*6840*/  ULEA UR16, UR16, UR9, 0xe ;  /* 0x0000000910107291 */ /* 0x000fe2000f8e703f */
[----:B------:R-:W-:Y:S01]  /*6850*/  SEL R9, R9, RZ, P4 ;  /* 0x000000ff09097207 */ /* 0x000fe20002000000 */
[----:B------:R-:W-:Y:S01]  /*6860*/  UMOV UR26, 0x30000 ;  /* 0x00030000001a7882 */ /* 0x000fe20000000000 */
[----:B------:R-:W-:Y:S01]  /*6870*/  UMOV UR28, 0x0 ;  /* 0x00000000001c7882 */ /* 0x000fe20000000000 */
[----:B------:R-:W-:Y:S01]  /*6880*/  UMOV UR29, 0x10000000 ;  /* 0x10000000001d7882 */ /* 0x000fe20000000000 */
[----:B------:R-:W-:-:S03]  /*6890*/  UMOV UR9, UR17 ;  /* 0x0000001100097c82 */ /* 0x000fc60008000000 */
[----:B------:R-:W-:Y:S01]  /*68a0*/  @P2 IMAD.U32 R23, RZ, RZ, UR4 ;  /* 0x00000004ff172e24 */ /* 0x000fe2000f8e00ff */
[----:B------:R-:W-:Y:S01]  /*68b0*/  UIADD3 UR4, UP1, UR24, 0xf0, URZ ;  /* 0x000000f018047890 */ /* 0x000fe2000ff3e03f */
[----:B-1----:R-:W-:Y:S01]  /*68c0*/  IMAD R13, R11, R16, R18 ;  /* 0x000000100b0d7224 */ /* 0x002fe200078e0212 */
[----:B------:R-:W-:Y:S01]  /*68d0*/  UIADD3 UR24, UP2, UR24, 0x1f0, URZ ;  /* 0x000001f018187890 */ /* 0x000fe2000ff5e03f */
[----:B------:R-:W0:Y:S01]  /*68e0*/  LDC R16, c[0x0][0x3c8] ;  /* 0x0000f200ff107b82 */ /* 0x000e220000000800 */
[----:B------:R-:W-:Y:S01]  /*68f0*/  @P2 R2UR UR5, R23 ;  /* 0x00000000170522ca */ /* 0x000fe200000e0000 */
[----:B------:R-:W-:Y:S01]  /*6900*/  IMAD R12, R10, R17, R19 ;  /* 0x000000110a0c7224 */ /* 0x000fe200078e0213 */
[----:B------:R-:W-:-:S04]  /*6910*/  ISETP.NE.AND P2, PT, R14, R7, PT ;  /* 0x000000070e00720c */ /* 0x000fc80003f45270 */
[----:B------:R-:W-:Y:S01]  /*6920*/  PRMT R12, R13, 0x40, R12 ;  /* 0x000000400d0c7816 */ /* 0x000fe2000000000c */
[----:B------:R-:W-:-:S06]  /*6930*/  VIADD R13, R11, 0x1 ;  /* 0x000000010b0d7836 */ /* 0x000fcc0000000000 */
[----:B------:R-:W-:Y:S02]  /*6940*/  UIADD3 UR6, -UR5, URZ, URZ ;  /* 0x0000003f05067290 */ /* 0x000fe4000fffe13f */
[----:B------:R-:W-:Y:S01]  /*6950*/  UMOV UR21, UR5 ;  /* 0x0000000500157c82 */ /* 0x000fe20008000000 */
[----:B------:R-:W-:Y:S01]  /*6960*/  @P2 IMAD.MOV R13, RZ, RZ, R11 ;  /* 0x000000ffff0d2224 */ /* 0x000fe200078e020b */
[----:B------:R-:W-:Y:S02]  /*6970*/  SEL R11, RZ, 0x1, P4 ;  /* 0x00000001ff0b7807 */ /* 0x000fe40002000000 */
[----:B------:R-:W-:Y:S01]  /*6980*/  IMAD R15, R15, UR6, R20 ;  /* 0x000000060f0f7c24 */ /* 0x000fe2000f8e0214 */
[----:B------:R-:W-:Y:S01]  /*6990*/  UIMAD.WIDE.U32 UR6, UR5, UR10, URZ ;  /* 0x0000000a050672a5 */ /* 0x000fe2000f8e003f */
[----:B------:R-:W-:Y:S02]  /*69a0*/  LOP3.LUT R8, R8, R11, RZ, 0x3c, !PT ;  /* 0x0000000b08087212 */ /* 0x000fe400078e3cff */
[----:B0-----:R-:W-:Y:S01]  /*69b0*/  ISETP.NE.AND P3, PT, R13, R16, PT ;  /* 0x000000100d00720c */ /* 0x001fe20003f65270 */
[----:B------:R-:W-:Y:S01]  /*69c0*/  @UP0 USHF.R.U32.HI UR21, URZ, UR11, UR7 ;  /* 0x0000000b3f150299 */ /* 0x000fe20008011607 */
[----:B------:R-:W-:Y:S01]  /*69d0*/  R2UR UR19, R15 ;  /* 0x000000000f1372ca */ /* 0x000fe200000e0000 */
[----:B------:R-:W-:Y:S01]  /*69e0*/  UMOV UR10, UR18 ;  /* 0x00000012000a7c82 */ /* 0x000fe20008000000 */
[----:B------:R-:W-:Y:S01]  /*69f0*/  R2UR UR7, R12 ;  /* 0x000000000c0772ca */ /* 0x000fe200000e0000 */
[----:B------:R-:W-:Y:S01]  /*6a00*/  UIADD3 UR6, -UR21, URZ, URZ ;  /* 0x0000003f15067290 */ /* 0x000fe2000fffe13f */
[----:B------:R-:W-:Y:S01]  /*6a10*/  R2UR UR11, R4 ;  /* 0x00000000040b72ca */ /* 0x000fe200000e0000 */
[----:B------:R-:W-:Y:S01]  /*6a20*/  VIADD R15, R10, 0x1 ;  /* 0x000000010a0f7836 */ /* 0x000fe20000000000 */
[----:B------:R-:W-:Y:S01]  /*6a30*/  SEL R12, R14, RZ, P2 ;  /* 0x000000ff0e0c7207 */ /* 0x000fe20001000000 */
[----:B------:R-:W-:Y:S01]  /*6a40*/  UIMAD UR20, UR20, UR6, UR5 ;  /* 0x00000006141472a4 */ /* 0x000fe2000f8e0205 */
[----:B------:R-:W-:Y:S01]  /*6a50*/  SEL R11, R13, RZ, P3 ;  /* 0x000000ff0d0b7207 */ /* 0x000fe20001800000 */
[----:B------:R-:W-:-:S02]  /*6a60*/  UIADD3.X UR5, URZ, UR25, URZ, UP1, !UPT ;  /* 0x000000193f057290 */ /* 0x000fc40008ffe43f */
[----:B------:R-:W-:Y:S01]  /*6a70*/  UIMAD UR20, UR20, UR15, UR23 ;  /* 0x0000000f141472a4 */ /* 0x000fe2000f8e0217 */
[----:B------:R-:W-:Y:S01]  /*6a80*/  @P3 IMAD.MOV R15, RZ, RZ, R10 ;  /* 0x000000ffff0f3224 */ /* 0x000fe200078e020a */
[----:B------:R-:W-:Y:S02]  /*6a90*/  UIMAD UR19, UR19, UR14, UR22 ;  /* 0x0000000e131372a4 */ /* 0x000fe4000f8e0216 */
[----:B------:R-:W-:Y:S01]  /*6aa0*/  UPRMT UR6, UR7, 0x5410, URZ ;  /* 0x0000541007067896 */ /* 0x000fe2000800003f */
[----:B------:R-:W-:Y:S01]  /*6ab0*/  IMAD.MOV.U32 R10, RZ, RZ, R15 ;  /* 0x000000ffff0a7224 */ /* 0x000fe200078e000f */
[----:B------:R-:W-:-:S07]  /*6ac0*/  UIADD3.X UR25, URZ, UR25, URZ, UP2, !UPT ;  /* 0x000000193f197290 */ /* 0x000fce00097fe43f */
[----:B------:R0:W-:Y:S02]  /*6ad0*/  UTMALDG.4D.IM2COL [UR16], [UR4], UR6 ;  /* 0x00000010040073b4 */ /* 0x0001e40008058006 */
[----:B------:R0:W-:Y:S02]  /*6ae0*/  UTMALDG.4D.MULTICAST [UR8], [UR24], UR26, desc[UR28] ;  /* 0x00001c08180073b4 */ /* 0x0001e4000801981a */
[----:B0-----:R-:W-:Y:S05]  /*6af0*/  @P5 BRA `(.L_x_155) ;  /* 0xfffffff800985947 */ /* 0x001fea000383ffff */
.L_x_151:
[----:B------:R-:W-:Y:S01]  /*6b00*/  ISETP.GE.U32.AND P2, PT, R5, 0x9, PT ;  /* 0x000000090500780c */ /* 0x000fe20003f46070 */
[----:B------:R-:W-:Y:S05]  /*6b10*/  WARPSYNC.ALL ;  /* 0x0000000000007948 */ /* 0x000fea0003800000 */
[----:B------:R-:W-:-:S07]  /*6b20*/  ELECT P1, URZ, PT ;  /* 0x00000000003f782f */ /* 0x000fce0003820000 */
[----:B------:R-:W-:-:S05]  /*6b30*/  @P2 IMAD.WIDE.U32 R6, R5, 0x38e38e39, RZ ;  /* 0x38e38e3905062825 */ /* 0x000fca00078e00ff */
[----:B-----5:R-:W-:-:S04]  /*6b40*/  @P2 SHF.R.U32.HI R0, RZ, 0x1, R7 ;  /* 0x00000001ff002819 */ /* 0x020fc80000011607 */
[----:B------:R-:W-:-:S04]  /*6b50*/  @P2 LOP3.LUT R0, R0, 0x1, RZ, 0xc0, !PT ;  /* 0x0000000100002812 */ /* 0x000fc800078ec0ff */
[----:B------:R-:W-:Y:S01]  /*6b60*/  @P2 ISETP.NE.U32.AND P0, PT, R0, 0x1, PT ;  /* 0x000000010000280c */ /* 0x000fe20003f05070 */
[----:B------:R-:W-:-:S12]  /*6b70*/  @!P1 EXIT ;  /* 0x000000000000994d */ /* 0x000fd80003800000 */
[----:B------:R-:W-:Y:S01]  /*6b80*/  LOP3.LUT R3, R3, 0x2, RZ, 0xfc, !PT ;  /* 0x0000000203037812 */ /* 0x000fe200078efcff */
[----:B------:R-:W-:Y:S01]  /*6b90*/  IMAD.MOV.U32 R0, RZ, RZ, 0x1 ;  /* 0x00000001ff007424 */ /* 0x000fe200078e00ff */
[----:B------:R-:W-:Y:S02]  /*6ba0*/  @P2 ISETP.NE.U32.AND.EX P0, PT, RZ, RZ, PT, P0 ;  /* 0x000000ffff00220c */ /* 0x000fe40003f05100 */
[----:B------:R-:W-:Y:S02]  /*6bb0*/  ISETP.NE.AND P1, PT, R3, 0x3, PT ;  /* 0x000000030300780c */ /* 0x000fe40003f25270 */
[----:B------:R-:W-:-:S11]  /*6bc0*/  @P2 SEL R0, RZ, 0x1, !P0 ;  /* 0x00000001ff002807 */ /* 0x000fd60004000000 */
[----:B------:R-:W-:Y:S05]  /*6bd0*/  @!P1 BRA `(.L_x_156) ;  /* 0x0000000000049947 */ /* 0x000fea0003800000 */
[----:B------:R-:W-:Y:S01]  /*6be0*/  BPT.TRAP 0x1 ;  /* 0x000000040000795c */ /* 0x000fe20000300000 */
.L_x_156:
[----:B------:R-:W0:Y:S01]  /*6bf0*/  S2R R7, SR_CgaCtaId ;  /* 0x0000000000077919 */ /* 0x000e220000008800 */
[----:B------:R-:W-:Y:S01]  /*6c00*/  IMAD.WIDE.U32 R2, R5, 0x38e38e39, RZ ;  /* 0x38e38e3905027825 */ /* 0x000fe200078e00ff */
[----:B------:R-:W-:-:S04]  /*6c10*/  MOV R4, 0x400 ;  /* 0x0000040000047802 */ /* 0x000fc80000000f00 */
[----:B------:R-:W-:-:S05]  /*6c20*/  SHF.R.U32.HI R2, RZ, 0x1, R3 ;  /* 0x00000001ff027819 */ /* 0x000fca0000011603 */
[----:B------:R-:W-:Y:S01]  /*6c30*/  IMAD R5, R2, -0x9, R5 ;  /* 0xfffffff702057824 */ /* 0x000fe200078e0205 */
[----:B0-----:R-:W-:-:S05]  /*6c40*/  LEA R4, R7, R4, 0x18 ;  /* 0x0000000407047211 */ /* 0x001fca00078ec0ff */
[----:B------:R-:W-:Y:S01]  /*6c50*/  VIADD R2, R4, 0x36048 ;  /* 0x0003604804027836 */ /* 0x000fe20000000000 */
[----:B------:R-:W-:-:S03]  /*6c60*/  SHF.L.U32 R4, R0, 0x1f, RZ ;  /* 0x0000001f00047819 */ /* 0x000fc600000006ff */
[----:B------:R-:W-:-:S07]  /*6c70*/  IMAD R3, R5, 0x8, R2 ;  /* 0x0000000805037824 */ /* 0x000fce00078e0202 */
.L_x_157:
[----:B0-----:R0:W1:Y:S02]  /*6c80*/  SYNCS.PHASECHK.TRANS64.TRYWAIT P0, [R3+URZ], R4 ;  /* 0x00000004030075a7 */ /* 0x001064000800017f */
[----:B-1----:R-:W-:Y:S05]  /*6c90*/  @!P0 NANOSLEEP.SYNCS 0x989680 ;  /* 0x009896800000895d */ /* 0x002fea0003900000 */
[----:B------:R-:W1:Y:S02]  /*6ca0*/  @!P0 SYNCS.PHASECHK.TRANS64 P0, [R3+URZ], R4 ;  /* 0x00000004030085a7 */ /* 0x000e64000800007f */
[----:B-1----:R-:W-:Y:S05]  /*6cb0*/  @!P0 BRA `(.L_x_157) ;  /* 0xfffffffc00f08947 */ /* 0x002fea000383ffff */
[----:B------:R-:W-:-:S05]  /*6cc0*/  VIADD R5, R5, 0x1 ;  /* 0x0000000105057836 */ /* 0x000fca0000000000 */
[----:B------:R-:W-:-:S04]  /*6cd0*/  ISETP.NE.AND P0, PT, R5, 0x9, PT ;  /* 0x000000090500780c */ /* 0x000fc80003f05270 */
[----:B0-----:R-:W-:Y:S02]  /*6ce0*/  SEL R3, RZ, 0x1, P0 ;  /* 0x00000001ff037807 */ /* 0x001fe40000000000 */
[----:B------:R-:W-:Y:S02]  /*6cf0*/  SEL R5, R5, RZ, P0 ;  /* 0x000000ff05057207 */ /* 0x000fe40000000000 */
[----:B------:R-:W-:-:S03]  /*6d00*/  LOP3.LUT R7, R0, R3, RZ, 0x3c, !PT ;  /* 0x0000000300077212 */ /* 0x000fc600078e3cff */
[----:B------:R-:W-:Y:S01]  /*6d10*/  IMAD R0, R5, 0x8, R2 ;  /* 0x0000000805007824 */ /* 0x000fe200078e0202 */
[----:B------:R-:W-:-:S07]  /*6d20*/  SHF.L.U32 R3, R7, 0x1f, RZ ;  /* 0x0000001f07037819 */ /* 0x000fce00000006ff */
.L_x_158:
        /* <DEDUP_REMOVED lines=11> */
.L_x_159:
        /* <DEDUP_REMOVED lines=11> */
.L_x_160:
        /* <DEDUP_REMOVED lines=11> */
.L_x_161:
        /* <DEDUP_REMOVED lines=11> */
.L_x_162:
        /* <DEDUP_REMOVED lines=11> */
.L_x_163:
        /* <DEDUP_REMOVED lines=11> */
.L_x_164:
        /* <DEDUP_REMOVED lines=11> */
.L_x_165:
[----:B0-----:R0:W1:Y:S02]  /*7200*/  SYNCS.PHASECHK.TRANS64.TRYWAIT P0, [R5+URZ], R0 ;  /* 0x00000000050075a7 */ /* 0x001064000800017f */
[----:B-1----:R-:W-:Y:S05]  /*7210*/  @!P0 NANOSLEEP.SYNCS 0x989680 ;  /* 0x009896800000895d */ /* 0x002fea0003900000 */
[----:B------:R-:W1:Y:S02]  /*7220*/  @!P0 SYNCS.PHASECHK.TRANS64 P0, [R5+URZ], R0 ;  /* 0x00000000050085a7 */ /* 0x000e64000800007f */
[----:B-1----:R-:W-:Y:S05]  /*7230*/  @P0 EXIT ;  /* 0x000000000000094d */ /* 0x002fea0003800000 */
[----:B------:R-:W-:Y:S05]  /*7240*/  BRA `(.L_x_165) ;  /* 0xfffffffc00ec7947 */ /* 0x000fea000383ffff */
.L_x_166:
[----:B------:R-:W-:-:S00]  /*7250*/  BRA `(.L_x_166) ;  /* 0xfffffffc00fc7947 */ /* 0x000fc0000383ffff */
[----:B------:R-:W-:-:S00]  /*7260*/  NOP ;  /* 0x0000000000007918 */ /* 0x000fc00000000000 */
        /* <DEDUP_REMOVED lines=9> */
.L_x_167:


//--------------------- .nv.shared._ZN7cutlass13device_kernelINS_4conv6kernel13ConvUniversalINS1_16ConvProblemShapeILNS1_8OperatorE0ELi2EEENS1_10collective14CollectiveConvINS1_46MainloopSm90TmaGmmaWarpSpecializedImplicitGemmILS5_0ELi9ELi2EN4cute5tupleIJNSA_1CILi2EEENSC_ILi1EEESE_EEENS1_36KernelImplicitTmaWarpSpecializedSm90ELi1EEENSB_IJNSC_ILi128EEENSC_ILi64EEENSB_IJSJ_EEEEEENS_10bfloat16_tESM_NSA_8TiledMMAINSA_8MMA_AtomIJNSA_4SM904GMMA27MMA_64x64x16_F32BF16BF16_SSILNSQ_5MajorE0ELSS_0ELNSQ_7ScaleInE1ELST_1EEEEEENSA_6LayoutINSB_IJSE_SE_SE_EEENSB_IJNSC_ILi0EEESY_SY_EEEEENSB_IJNSA_10UnderscoreES11_S11_EEEEENS7_6detail26Sm90ImplicitGemmTileTraitsINSA_20SM90_TMA_LOAD_IM2COLENSA_14ComposedLayoutINSA_7SwizzleILi3ELi4ELi3EEENSA_18smem_ptr_flag_bitsILi16EEENSW_INSB_IJNSB_IJNSC_ILi8EEENSC_ILi16EEEEEENSB_IJSJ_SE_EEENSB_IJSE_NSC_ILi9EEEEEEEEENSB_IJNSB_IJSJ_NSC_ILi512EEEEEENSB_IJSE_SY_EEENSB_IJSY_NSC_ILi8192EEEEEEEEEEEEEvEENS15_INSA_23SM90_TMA_LOAD_MULTICASTENS17_IS19_S1B_NSW_INSB_IJNSB_IJS1C_S1C_EEES1F_S1H_EEENSB_IJS1K_S1L_NSB_IJSY_NSC_ILi4096EEEEEEEEEEEEEvEEEENS_8epilogue10collective6detail29Sm90TmaWarpSpecializedAdapterINS23_15DefaultEpilogueISM_NSB_IJNSB_IJlllEEESE_SY_EEES28_NS22_6thread17LinearCombinationISM_Li1EffLNS29_9ScaleType4KindE0ELNS_15FloatRoundStyleE2ESM_EENS_4gemm15EpilogueDefaultEEEEEvvEEEEvNT_6ParamsE --------------------------
	.section	.nv.shared._ZN7cutlass13device_kernelINS_4conv6kernel13ConvUniversalINS1_16ConvProblemShapeILNS1_8OperatorE0ELi2EEENS1_10collective14CollectiveConvINS1_46MainloopSm90TmaGmmaWarpSpecializedImplicitGemmILS5_0ELi9ELi2EN4cute5tupleIJNSA_1CILi2EEENSC_ILi1EEESE_EEENS1_36KernelImplicitTmaWarpSpecializedSm90ELi1EEENSB_IJNSC_ILi128EEENSC_ILi64EEENSB_IJSJ_EEEEEENS_10bfloat16_tESM_NSA_8TiledMMAINSA_8MMA_AtomIJNSA_4SM904GMMA27MMA_64x64x16_F32BF16BF16_SSILNSQ_5MajorE0ELSS_0ELNSQ_7ScaleInE1ELST_1EEEEEENSA_6LayoutINSB_IJSE_SE_SE_EEENSB_IJNSC_ILi0EEESY_SY_EEEEENSB_IJNSA_10UnderscoreES11_S11_EEEEENS7_6detail26Sm90ImplicitGemmTileTraitsINSA_20SM90_TMA_LOAD_IM2COLENSA_14ComposedLayoutINSA_7SwizzleILi3ELi4ELi3EEENSA_18smem_ptr_flag_bitsILi16EEENSW_INSB_IJNSB_IJNSC_ILi8EEENSC_ILi16EEEEEENSB_IJSJ_SE_EEENSB_IJSE_NSC_ILi9EEEEEEEEENSB_IJNSB_IJSJ_NSC_ILi512EEEEEENSB_IJSE_SY_EEENSB_IJSY_NSC_ILi8192EEEEEEEEEEEEEvEENS15_INSA_23SM90_TMA_LOAD_MULTICASTENS17_IS19_S1B_NSW_INSB_IJNSB_IJS1C_S1C_EEES1F_S1H_EEENSB_IJS1K_S1L_NSB_IJSY_NSC_ILi4096EEEEEEEEEEEEEvEEEENS_8epilogue10collective6detail29Sm90TmaWarpSpecializedAdapterINS23_15DefaultEpilogueISM_NSB_IJNSB_IJlllEEESE_SY_EEES28_NS22_6thread17LinearCombinationISM_Li1EffLNS29_9ScaleType4KindE0ELNS_15FloatRoundStyleE2ESM_EENS_4gemm15EpilogueDefaultEEEEEvvEEEEvNT_6ParamsE,"aw",@nobits
	.sectionflags	@""
	.align	16
	.zero		1024


//--------------------- .nv.shared.reserved.0     --------------------------
	.section	.nv.shared.reserved.0,"aw",@nobits
	.weak		__nv_reservedSMEM_offset_0_alias
	.size		__nv_reservedSMEM_offset_0_alias, 0, 0
	.other		__nv_reservedSMEM_offset_0_alias,@"STO_CUDA_RESERVED_SHARED STV_DEFAULT"
__nv_reservedSMEM_offset_0_alias:
	.zero		0


//--------------------- .nv.global                --------------------------
	.section	.nv.global,"aw",@nobits
.nv.global:
	.type		_ZN39_INTERNAL_3abed668_4_k_cu_dbb8d8bd_30724cute1_E,@object
	.size		_ZN39_INTERNAL_3abed668_4_k_cu_dbb8d8bd_30724cute1_E,(_ZN39_INTERNAL_3abed668_4_k_cu_dbb8d8bd_30724cuda3std3__45__cpo6cbeginE - _ZN39_INTERNAL_3abed668_4_k_cu_dbb8d8bd_30724cute1_E)
_ZN39_INTERNAL_3abed668_4_k_cu_dbb8d8bd_30724cute1_E:
	.zero		1
	.type		_ZN39_INTERNAL_3abed668_4_k_cu_dbb8d8bd_30724cuda3std3__45__cpo6cbeginE,@object
	.size		_ZN39_INTERNAL_3abed668_4_k_cu_dbb8d8bd_30724cuda3std3__45__cpo6cbeginE,(_ZN39_INTERNAL_3abed668_4_k_cu_dbb8d8bd_30724cuda3std3__48in_placeE - _ZN39_INTERNAL_3abed668_4_k_cu_dbb8d8bd_30724cuda3std3__45__cpo6cbeginE)
_ZN39_INTERNAL_3abed668_4_k_cu_dbb8d8bd_30724cuda3std3__45__cpo6cbeginE:
	.zero		1
	.type		_ZN39_INTERNAL_3abed668_4_k_cu_dbb8d8bd_30724cuda3std3__48in_placeE,@object
	.size		_ZN39_INTERNAL_3abed668_4_k_cu_dbb8d8bd_30724cuda3std3__48in_placeE,(_ZN39_INTERNAL_3abed668_4_k_cu_dbb8d8bd_30724cuda3std6ranges3__45__cpo9iter_moveE - _ZN39_INTERNAL_3abed668_4_k_cu_dbb8d8bd_30724cuda3std3__48in_placeE)
_ZN39_INTERNAL_3abed668_4_k_cu_dbb8d8bd_30724cuda3std3__48in_placeE:
	.zero		1
	.type		_ZN39_INTERNAL_3abed668_4_k_cu_dbb8d8bd_30724cuda3std6ranges3__45__cpo9iter_moveE,@object
	.size		_ZN39_INTERNAL_3abed668_4_k_cu_dbb8d8bd_30724cuda3std6ranges3__45__cpo9iter_moveE,(_ZN39_INTERNAL_3abed668_4_k_cu_dbb8d8bd_30724cuda3std3__45__cpo5beginE - _ZN39_INTERNAL_3abed668_4_k_cu_dbb8d8bd_30724cuda3std6ranges3__45__cpo9iter_moveE)
_ZN39_INTERNAL_3abed668_4_k_cu_dbb8d8bd_30724cuda3std6ranges3__45__cpo9iter_moveE:
	.zero		1
	.type		_ZN39_INTERNAL_3abed668_4_k_cu_dbb8d8bd_30724cuda3std3__45__cpo5beginE,@object
	.size		_ZN39_INTERNAL_3abed668_4_k_cu_dbb8d8bd_30724cuda3std3__45__cpo5beginE,(_ZN39_INTERNAL_3abed668_4_k_cu_dbb8d8bd_30724cuda3std3__441_GLOBAL__N__3abed668_4_k_cu_dbb8d8bd_30726ignoreE - _ZN39_INTERNAL_3abed668_4_k_cu_dbb8d8bd_30724cuda3std3__45__cpo5beginE)
_ZN39_INTERNAL_3abed668_4_k_cu_dbb8d8bd_30724cuda3std3__45__cpo5beginE:
	.zero		1
	.type		_ZN39_INTERNAL_3abed668_4_k_cu_dbb8d8bd_30724cuda3std3__441_GLOBAL__N__3abed668_4_k_cu_dbb8d8bd_30726ignoreE,@object
	.size		_ZN39_INTERNAL_3abed668_4_k_cu_dbb8d8bd_30724cuda3std3__441_GLOBAL__N__3abed668_4_k_cu_dbb8d8bd_30726ignoreE,(_ZN39_INTERNAL_3abed668_4_k_cu_dbb8d8bd_30724cute7productE - _ZN39_INTERNAL_3abed668_4_k_cu_dbb8d8bd_30724cuda3std3__441_GLOBAL__N__3abed668_4_k_cu_dbb8d8bd_30726ignoreE)
_ZN39_INTERNAL_3abed668_4_k_cu_dbb8d8bd_30724cuda3std3__441_GLOBAL__N__3abed668_4_k_cu_dbb8d8bd_30726ignoreE:
	.zero		1
	.type		_ZN39_INTERNAL_3abed668_4_k_cu_dbb8d8bd_30724cute7productE,@object
	.size		_ZN39_INTERNAL_3abed668_4_k_cu_dbb8d8bd_30724cute7productE,(_ZN39_INTERNAL_3abed668_4_k_cu_dbb8d8bd_30724cuda3std3__45__cpo3endE - _ZN39_INTERNAL_3abed668_4_k_cu_dbb8d8bd_30724cute7productE)
_ZN39_INTERNAL_3abed668_4_k_cu_dbb8d8bd_30724cute7productE:
	.zero		1
	.type		_ZN39_INTERNAL_3abed668_4_k_cu_dbb8d8bd_30724cuda3std3__45__cpo3endE,@object
	.size		_ZN39_INTERNAL_3abed668_4_k_cu_dbb8d8bd_30724cuda3std3__45__cpo3endE,(_ZN39_INTERNAL_3abed668_4_k_cu_dbb8d8bd_30724cuda3std3__419piecewise_constructE - _ZN39_INTERNAL_3abed668_4_k_cu_dbb8d8bd_30724cuda3std3__45__cpo3endE)
_ZN39_INTERNAL_3abed668_4_k_cu_dbb8d8bd_30724cuda3std3__45__cpo3endE:
	.zero		1
	.type		_ZN39_INTERNAL_3abed668_4_k_cu_dbb8d8bd_30724cuda3std3__419piecewise_constructE,@object
	.size		_ZN39_INTERNAL_3abed668_4_k_cu_dbb8d8bd_30724cuda3std3__419piecewise_constructE,(_ZN39_INTERNAL_3abed668_4_k_cu_dbb8d8bd_30724cuda3std3__45__cpo4cendE - _ZN39_INTERNAL_3abed668_4_k_cu_dbb8d8bd_30724cuda3std3__419piecewise_constructE)
_ZN39_INTERNAL_3abed668_4_k_cu_dbb8d8bd_30724cuda3std3__419piecewise_constructE:
	.zero		1
	.type		_ZN39_INTERNAL_3abed668_4_k_cu_dbb8d8bd_30724cuda3std3__45__cpo4cendE,@object
	.size		_ZN39_INTERNAL_3abed668_4_k_cu_dbb8d8bd_30724cuda3std3__45__cpo4cendE,(_ZN39_INTERNAL_3abed668_4_k_cu_dbb8d8bd_30724cuda3std6ranges3__45__cpo4swapE - _ZN39_INTERNAL_3abed668_4_k_cu_dbb8d8bd_30724cuda3std3__45__cpo4cendE)
_ZN39_INTERNAL_3abed668_4_k_cu_dbb8d8bd_30724cuda3std3__45__cpo4cendE:
	.zero		1
	.type		_ZN39_INTERNAL_3abed668_4_k_cu_dbb8d8bd_30724cuda3std6ranges3__45__cpo4swapE,@object
	.size		_ZN39_INTERNAL_3abed668_4_k_cu_dbb8d8bd_30724cuda3std6ranges3__45__cpo4swapE,(.L_7 - _ZN39_INTERNAL_3abed668_4_k_cu_dbb8d8bd_30724cuda3std6ranges3__45__cpo4swapE)
_ZN39_INTERNAL_3abed668_4_k_cu_dbb8d8bd_30724cuda3std6ranges3__45__cpo4swapE:
	.zero		1
.L_7:


//--------------------- .nv.constant0._ZN7cutlass13device_kernelINS_4conv6kernel13ConvUniversalINS1_16ConvProblemShapeILNS1_8OperatorE0ELi2EEENS1_10collective14CollectiveConvINS1_46MainloopSm90TmaGmmaWarpSpecializedImplicitGemmILS5_0ELi9ELi2EN4cute5tupleIJNSA_1CILi2EEENSC_ILi1EEESE_EEENS1_36KernelImplicitTmaWarpSpecializedSm90ELi1EEENSB_IJNSC_ILi128EEENSC_ILi64EEENSB_IJSJ_EEEEEENS_10bfloat16_tESM_NSA_8TiledMMAINSA_8MMA_AtomIJNSA_4SM904GMMA27MMA_64x64x16_F32BF16BF16_SSILNSQ_5MajorE0ELSS_0ELNSQ_7ScaleInE1ELST_1EEEEEENSA_6LayoutINSB_IJSE_SE_SE_EEENSB_IJNSC_ILi0EEESY_SY_EEEEENSB_IJNSA_10UnderscoreES11_S11_EEEEENS7_6detail26Sm90ImplicitGemmTileTraitsINSA_20SM90_TMA_LOAD_IM2COLENSA_14ComposedLayoutINSA_7SwizzleILi3ELi4ELi3EEENSA_18smem_ptr_flag_bitsILi16EEENSW_INSB_IJNSB_IJNSC_ILi8EEENSC_ILi16EEEEEENSB_IJSJ_SE_EEENSB_IJSE_NSC_ILi9EEEEEEEEENSB_IJNSB_IJSJ_NSC_ILi512EEEEEENSB_IJSE_SY_EEENSB_IJSY_NSC_ILi8192EEEEEEEEEEEEEvEENS15_INSA_23SM90_TMA_LOAD_MULTICASTENS17_IS19_S1B_NSW_INSB_IJNSB_IJS1C_S1C_EEES1F_S1H_EEENSB_IJS1K_S1L_NSB_IJSY_NSC_ILi4096EEEEEEEEEEEEEvEEEENS_8epilogue10collective6detail29Sm90TmaWarpSpecializedAdapterINS23_15DefaultEpilogueISM_NSB_IJNSB_IJlllEEESE_SY_EEES28_NS22_6thread17LinearCombinationISM_Li1EffLNS29_9ScaleType4KindE0ELNS_15FloatRoundStyleE2ESM_EENS_4gemm15EpilogueDefaultEEEEEvvEEEEvNT_6ParamsE --------------------------
	.section	.nv.constant0._ZN7cutlass13device_kernelINS_4conv6kernel13ConvUniversalINS1_16ConvProblemShapeILNS1_8OperatorE0ELi2EEENS1_10collective14CollectiveConvINS1_46MainloopSm90TmaGmmaWarpSpecializedImplicitGemmILS5_0ELi9ELi2EN4cute5tupleIJNSA_1CILi2EEENSC_ILi1EEESE_EEENS1_36KernelImplicitTmaWarpSpecializedSm90ELi1EEENSB_IJNSC_ILi128EEENSC_ILi64EEENSB_IJSJ_EEEEEENS_10bfloat16_tESM_NSA_8TiledMMAINSA_8MMA_AtomIJNSA_4SM904GMMA27MMA_64x64x16_F32BF16BF16_SSILNSQ_5MajorE0ELSS_0ELNSQ_7ScaleInE1ELST_1EEEEEENSA_6LayoutINSB_IJSE_SE_SE_EEENSB_IJNSC_ILi0EEESY_SY_EEEEENSB_IJNSA_10UnderscoreES11_S11_EEEEENS7_6detail26Sm90ImplicitGemmTileTraitsINSA_20SM90_TMA_LOAD_IM2COLENSA_14ComposedLayoutINSA_7SwizzleILi3ELi4ELi3EEENSA_18smem_ptr_flag_bitsILi16EEENSW_INSB_IJNSB_IJNSC_ILi8EEENSC_ILi16EEEEEENSB_IJSJ_SE_EEENSB_IJSE_NSC_ILi9EEEEEEEEENSB_IJNSB_IJSJ_NSC_ILi512EEEEEENSB_IJSE_SY_EEENSB_IJSY_NSC_ILi8192EEEEEEEEEEEEEvEENS15_INSA_23SM90_TMA_LOAD_MULTICASTENS17_IS19_S1B_NSW_INSB_IJNSB_IJS1C_S1C_EEES1F_S1H_EEENSB_IJS1K_S1L_NSB_IJSY_NSC_ILi4096EEEEEEEEEEEEEvEEEENS_8epilogue10collective6detail29Sm90TmaWarpSpecializedAdapterINS23_15DefaultEpilogueISM_NSB_IJNSB_IJlllEEESE_SY_EEES28_NS22_6thread17LinearCombinationISM_Li1EffLNS29_9ScaleType4KindE0ELNS_15FloatRoundStyleE2ESM_EENS_4gemm15EpilogueDefaultEEEEEvvEEEEvNT_6ParamsE,"a",@progbits
	.sectionflags	@""
	.align	4
.nv.constant0._ZN7cutlass13device_kernelINS_4conv6kernel13ConvUniversalINS1_16ConvProblemShapeILNS1_8OperatorE0ELi2EEENS1_10collective14CollectiveConvINS1_46MainloopSm90TmaGmmaWarpSpecializedImplicitGemmILS5_0ELi9ELi2EN4cute5tupleIJNSA_1CILi2EEENSC_ILi1EEESE_EEENS1_36KernelImplicitTmaWarpSpecializedSm90ELi1EEENSB_IJNSC_ILi128EEENSC_ILi64EEENSB_IJSJ_EEEEEENS_10bfloat16_tESM_NSA_8TiledMMAINSA_8MMA_AtomIJNSA_4SM904GMMA27MMA_64x64x16_F32BF16BF16_SSILNSQ_5MajorE0ELSS_0ELNSQ_7ScaleInE1ELST_1EEEEEENSA_6LayoutINSB_IJSE_SE_SE_EEENSB_IJNSC_ILi0EEESY_SY_EEEEENSB_IJNSA_10UnderscoreES11_S11_EEEEENS7_6detail26Sm90ImplicitGemmTileTraitsINSA_20SM90_TMA_LOAD_IM2COLENSA_14ComposedLayoutINSA_7SwizzleILi3ELi4ELi3EEENSA_18smem_ptr_flag_bitsILi16EEENSW_INSB_IJNSB_IJNSC_ILi8EEENSC_ILi16EEEEEENSB_IJSJ_SE_EEENSB_IJSE_NSC_ILi9EEEEEEEEENSB_IJNSB_IJSJ_NSC_ILi512EEEEEENSB_IJSE_SY_EEENSB_IJSY_NSC_ILi8192EEEEEEEEEEEEEvEENS15_INSA_23SM90_TMA_LOAD_MULTICASTENS17_IS19_S1B_NSW_INSB_IJNSB_IJS1C_S1C_EEES1F_S1H_EEENSB_IJS1K_S1L_NSB_IJSY_NSC_ILi4096EEEEEEEEEEEEEvEEEENS_8epilogue10collective6detail29Sm90TmaWarpSpecializedAdapterINS23_15DefaultEpilogueISM_NSB_IJNSB_IJlllEEESE_SY_EEES28_NS22_6thread17LinearCombinationISM_Li1EffLNS29_9ScaleType4KindE0ELNS_15FloatRoundStyleE2ESM_EENS_4gemm15EpilogueDefaultEEEEEvvEEEEvNT_6ParamsE:
	.zero		1536


//--------------------- SYMBOLS --------------------------

	.type		.nv.reservedSmem.offset0,@object
	.size		.nv.reservedSmem.offset0,0x4
